//
// Generated by NVIDIA NVVM Compiler
//
// Compiler Build ID: CL-36424714
// Cuda compilation tools, release 13.0, V13.0.88
// Based on NVVM 20.0.0
//

.version 9.0
.target sm_100
.address_size 64

	// .globl	_Z12onCernelCalcPfS_S_S_S_S_i
// _ZZ12onCernelCalcPfS_S_S_S_S_iE2Xs has been demoted
// _ZZ12onCernelCalcPfS_S_S_S_S_iE2Ys has been demoted
// _ZZ12onCernelCalcPfS_S_S_S_S_iE2Zs has been demoted

.visible .entry _Z12onCernelCalcPfS_S_S_S_S_i(
	.param .u64 .ptr .align 1 _Z12onCernelCalcPfS_S_S_S_S_i_param_0,
	.param .u64 .ptr .align 1 _Z12onCernelCalcPfS_S_S_S_S_i_param_1,
	.param .u64 .ptr .align 1 _Z12onCernelCalcPfS_S_S_S_S_i_param_2,
	.param .u64 .ptr .align 1 _Z12onCernelCalcPfS_S_S_S_S_i_param_3,
	.param .u64 .ptr .align 1 _Z12onCernelCalcPfS_S_S_S_S_i_param_4,
	.param .u64 .ptr .align 1 _Z12onCernelCalcPfS_S_S_S_S_i_param_5,
	.param .u32 _Z12onCernelCalcPfS_S_S_S_S_i_param_6
)
{
	.reg .pred 	%p<16>;
	.reg .b32 	%r<60>;
	.reg .b32 	%f<196>;
	.reg .b64 	%rd<26>;
	// demoted variable
	.shared .align 4 .b8 _ZZ12onCernelCalcPfS_S_S_S_S_iE2Xs[1024];
	// demoted variable
	.shared .align 4 .b8 _ZZ12onCernelCalcPfS_S_S_S_S_iE2Ys[1024];
	// demoted variable
	.shared .align 4 .b8 _ZZ12onCernelCalcPfS_S_S_S_S_iE2Zs[1024];
	ld.param.u64 	%rd7, [_Z12onCernelCalcPfS_S_S_S_S_i_param_0];
	ld.param.u64 	%rd8, [_Z12onCernelCalcPfS_S_S_S_S_i_param_1];
	ld.param.u64 	%rd9, [_Z12onCernelCalcPfS_S_S_S_S_i_param_2];
	ld.param.u64 	%rd4, [_Z12onCernelCalcPfS_S_S_S_S_i_param_3];
	ld.param.u64 	%rd5, [_Z12onCernelCalcPfS_S_S_S_S_i_param_4];
	ld.param.u32 	%r21, [_Z12onCernelCalcPfS_S_S_S_S_i_param_6];
	cvta.to.global.u64 	%rd1, %rd9;
	cvta.to.global.u64 	%rd2, %rd8;
	cvta.to.global.u64 	%rd3, %rd7;
	mov.u32 	%r1, %tid.x;
	mov.u32 	%r22, %ctaid.x;
	mov.u32 	%r2, %ntid.x;
	mad.lo.s32 	%r3, %r22, %r2, %r1;
	mul.wide.s32 	%rd10, %r3, 4;
	add.s64 	%rd11, %rd3, %rd10;
	ld.global.f32 	%f1, [%rd11];
	add.s64 	%rd12, %rd2, %rd10;
	ld.global.f32 	%f2, [%rd12];
	add.s64 	%rd13, %rd1, %rd10;
	ld.global.f32 	%f3, [%rd13];
	setp.lt.s32 	%p1, %r21, 1;
	mov.f32 	%f194, 0f00000000;
	mov.f32 	%f195, %f194;
	@%p1 bra 	$L__BB0_25;
	mov.f32 	%f173, 0f00000000;
	mov.b32 	%r56, 0;
	shl.b32 	%r26, %r1, 2;
	mov.f32 	%f172, %f173;
$L__BB0_2:
	setp.lt.u32 	%p2, %r2, 4;
	mul.lo.s32 	%r5, %r56, %r2;
	add.s32 	%r25, %r5, %r1;
	mul.wide.u32 	%rd14, %r25, 4;
	add.s64 	%rd15, %rd3, %rd14;
	ld.global.f32 	%f51, [%rd15];
	mov.u32 	%r27, _ZZ12onCernelCalcPfS_S_S_S_S_iE2Xs;
	add.s32 	%r28, %r27, %r26;
	st.shared.f32 	[%r28], %f51;
	add.s64 	%rd16, %rd2, %rd14;
	ld.global.f32 	%f52, [%rd16];
	mov.u32 	%r29, _ZZ12onCernelCalcPfS_S_S_S_S_iE2Ys;
	add.s32 	%r30, %r29, %r26;
	st.shared.f32 	[%r30], %f52;
	add.s64 	%rd17, %rd1, %rd14;
	ld.global.f32 	%f53, [%rd17];
	mov.u32 	%r31, _ZZ12onCernelCalcPfS_S_S_S_S_iE2Zs;
	add.s32 	%r32, %r31, %r26;
	st.shared.f32 	[%r32], %f53;
	bar.sync 	0;
	mov.b32 	%r59, 0;
	@%p2 bra 	$L__BB0_13;
	mov.b32 	%r57, 0;
$L__BB0_4:
	.pragma "nounroll";
	add.s32 	%r7, %r57, %r5;
	setp.eq.s32 	%p3, %r7, %r3;
	shl.b32 	%r34, %r57, 2;
	mov.u32 	%r35, _ZZ12onCernelCalcPfS_S_S_S_S_iE2Xs;
	add.s32 	%r8, %r35, %r34;
	mov.u32 	%r36, _ZZ12onCernelCalcPfS_S_S_S_S_iE2Ys;
	add.s32 	%r9, %r36, %r34;
	mov.u32 	%r37, _ZZ12onCernelCalcPfS_S_S_S_S_iE2Zs;
	add.s32 	%r10, %r37, %r34;
	@%p3 bra 	$L__BB0_6;
	ld.shared.f32 	%f54, [%r8];
	sub.f32 	%f55, %f1, %f54;
	ld.shared.f32 	%f56, [%r9];
	sub.f32 	%f57, %f2, %f56;
	ld.shared.f32 	%f58, [%r10];
	sub.f32 	%f59, %f3, %f58;
	mul.f32 	%f60, %f57, %f57;
	fma.rn.f32 	%f61, %f55, %f55, %f60;
	fma.rn.f32 	%f62, %f59, %f59, %f61;
	sqrt.rn.f32 	%f63, %f62;
	add.f32 	%f64, %f63, 0f38D1B717;
	mul.f32 	%f65, %f64, %f64;
	mul.f32 	%f66, %f64, %f65;
	div.rn.f32 	%f67, %f59, %f66;
	mul.f32 	%f68, %f55, %f67;
	sub.f32 	%f172, %f172, %f68;
	mul.f32 	%f69, %f57, %f67;
	sub.f32 	%f173, %f173, %f69;
$L__BB0_6:
	add.s32 	%r38, %r7, 1;
	setp.eq.s32 	%p4, %r38, %r3;
	@%p4 bra 	$L__BB0_8;
	ld.shared.f32 	%f70, [%r8+4];
	sub.f32 	%f71, %f1, %f70;
	ld.shared.f32 	%f72, [%r9+4];
	sub.f32 	%f73, %f2, %f72;
	ld.shared.f32 	%f74, [%r10+4];
	sub.f32 	%f75, %f3, %f74;
	mul.f32 	%f76, %f73, %f73;
	fma.rn.f32 	%f77, %f71, %f71, %f76;
	fma.rn.f32 	%f78, %f75, %f75, %f77;
	sqrt.rn.f32 	%f79, %f78;
	add.f32 	%f80, %f79, 0f38D1B717;
	mul.f32 	%f81, %f80, %f80;
	mul.f32 	%f82, %f80, %f81;
	div.rn.f32 	%f83, %f75, %f82;
	mul.f32 	%f84, %f71, %f83;
	sub.f32 	%f172, %f172, %f84;
	mul.f32 	%f85, %f73, %f83;
	sub.f32 	%f173, %f173, %f85;
$L__BB0_8:
	add.s32 	%r39, %r7, 2;
	setp.eq.s32 	%p5, %r39, %r3;
	@%p5 bra 	$L__BB0_10;
	ld.shared.f32 	%f86, [%r8+8];
	sub.f32 	%f87, %f1, %f86;
	ld.shared.f32 	%f88, [%r9+8];
	sub.f32 	%f89, %f2, %f88;
	ld.shared.f32 	%f90, [%r10+8];
	sub.f32 	%f91, %f3, %f90;
	mul.f32 	%f92, %f89, %f89;
	fma.rn.f32 	%f93, %f87, %f87, %f92;
	fma.rn.f32 	%f94, %f91, %f91, %f93;
	sqrt.rn.f32 	%f95, %f94;
	add.f32 	%f96, %f95, 0f38D1B717;
	mul.f32 	%f97, %f96, %f96;
	mul.f32 	%f98, %f96, %f97;
	div.rn.f32 	%f99, %f91, %f98;
	mul.f32 	%f100, %f87, %f99;
	sub.f32 	%f172, %f172, %f100;
	mul.f32 	%f101, %f89, %f99;
	sub.f32 	%f173, %f173, %f101;
$L__BB0_10:
	add.s32 	%r40, %r7, 3;
	setp.eq.s32 	%p6, %r40, %r3;
	@%p6 bra 	$L__BB0_12;
	ld.shared.f32 	%f102, [%r8+12];
	sub.f32 	%f103, %f1, %f102;
	ld.shared.f32 	%f104, [%r9+12];
	sub.f32 	%f105, %f2, %f104;
	ld.shared.f32 	%f106, [%r10+12];
	sub.f32 	%f107, %f3, %f106;
	mul.f32 	%f108, %f105, %f105;
	fma.rn.f32 	%f109, %f103, %f103, %f108;
	fma.rn.f32 	%f110, %f107, %f107, %f109;
	sqrt.rn.f32 	%f111, %f110;
	add.f32 	%f112, %f111, 0f38D1B717;
	mul.f32 	%f113, %f112, %f112;
	mul.f32 	%f114, %f112, %f113;
	div.rn.f32 	%f115, %f107, %f114;
	mul.f32 	%f116, %f103, %f115;
	sub.f32 	%f172, %f172, %f116;
	mul.f32 	%f117, %f105, %f115;
	sub.f32 	%f173, %f173, %f117;
$L__BB0_12:
	add.s32 	%r57, %r57, 4;
	and.b32  	%r59, %r2, 2044;
	setp.ne.s32 	%p7, %r57, %r59;
	@%p7 bra 	$L__BB0_4;
$L__BB0_13:
	and.b32  	%r41, %r2, 3;
	setp.eq.s32 	%p8, %r41, 0;
	@%p8 bra 	$L__BB0_23;
	setp.eq.s32 	%p9, %r41, 1;
	@%p9 bra 	$L__BB0_20;
	add.s32 	%r14, %r59, %r5;
	setp.eq.s32 	%p10, %r14, %r3;
	shl.b32 	%r42, %r59, 2;
	mov.u32 	%r43, _ZZ12onCernelCalcPfS_S_S_S_S_iE2Xs;
	add.s32 	%r15, %r43, %r42;
	mov.u32 	%r44, _ZZ12onCernelCalcPfS_S_S_S_S_iE2Ys;
	add.s32 	%r16, %r44, %r42;
	mov.u32 	%r45, _ZZ12onCernelCalcPfS_S_S_S_S_iE2Zs;
	add.s32 	%r17, %r45, %r42;
	@%p10 bra 	$L__BB0_17;
	ld.shared.f32 	%f119, [%r15];
	sub.f32 	%f120, %f1, %f119;
	ld.shared.f32 	%f121, [%r16];
	sub.f32 	%f122, %f2, %f121;
	ld.shared.f32 	%f123, [%r17];
	sub.f32 	%f124, %f3, %f123;
	mul.f32 	%f125, %f122, %f122;
	fma.rn.f32 	%f126, %f120, %f120, %f125;
	fma.rn.f32 	%f127, %f124, %f124, %f126;
	sqrt.rn.f32 	%f128, %f127;
	add.f32 	%f129, %f128, 0f38D1B717;
	mul.f32 	%f130, %f129, %f129;
	mul.f32 	%f131, %f129, %f130;
	div.rn.f32 	%f132, %f124, %f131;
	mul.f32 	%f133, %f120, %f132;
	sub.f32 	%f172, %f172, %f133;
	mul.f32 	%f134, %f122, %f132;
	sub.f32 	%f173, %f173, %f134;
$L__BB0_17:
	add.s32 	%r46, %r14, 1;
	setp.eq.s32 	%p11, %r46, %r3;
	@%p11 bra 	$L__BB0_19;
	ld.shared.f32 	%f135, [%r15+4];
	sub.f32 	%f136, %f1, %f135;
	ld.shared.f32 	%f137, [%r16+4];
	sub.f32 	%f138, %f2, %f137;
	ld.shared.f32 	%f139, [%r17+4];
	sub.f32 	%f140, %f3, %f139;
	mul.f32 	%f141, %f138, %f138;
	fma.rn.f32 	%f142, %f136, %f136, %f141;
	fma.rn.f32 	%f143, %f140, %f140, %f142;
	sqrt.rn.f32 	%f144, %f143;
	add.f32 	%f145, %f144, 0f38D1B717;
	mul.f32 	%f146, %f145, %f145;
	mul.f32 	%f147, %f145, %f146;
	div.rn.f32 	%f148, %f140, %f147;
	mul.f32 	%f149, %f136, %f148;
	sub.f32 	%f172, %f172, %f149;
	mul.f32 	%f150, %f138, %f148;
	sub.f32 	%f173, %f173, %f150;
$L__BB0_19:
	add.s32 	%r59, %r59, 2;
$L__BB0_20:
	and.b32  	%r47, %r2, 1;
	setp.eq.b32 	%p12, %r47, 1;
	not.pred 	%p13, %p12;
	@%p13 bra 	$L__BB0_23;
	add.s32 	%r48, %r59, %r5;
	setp.eq.s32 	%p14, %r48, %r3;
	@%p14 bra 	$L__BB0_23;
	shl.b32 	%r49, %r59, 2;
	mov.u32 	%r50, _ZZ12onCernelCalcPfS_S_S_S_S_iE2Xs;
	add.s32 	%r51, %r50, %r49;
	ld.shared.f32 	%f151, [%r51];
	sub.f32 	%f152, %f1, %f151;
	mov.u32 	%r52, _ZZ12onCernelCalcPfS_S_S_S_S_iE2Ys;
	add.s32 	%r53, %r52, %r49;
	ld.shared.f32 	%f153, [%r53];
	sub.f32 	%f154, %f2, %f153;
	mov.u32 	%r54, _ZZ12onCernelCalcPfS_S_S_S_S_iE2Zs;
	add.s32 	%r55, %r54, %r49;
	ld.shared.f32 	%f155, [%r55];
	sub.f32 	%f156, %f3, %f155;
	mul.f32 	%f157, %f154, %f154;
	fma.rn.f32 	%f158, %f152, %f152, %f157;
	fma.rn.f32 	%f159, %f156, %f156, %f158;
	sqrt.rn.f32 	%f160, %f159;
	add.f32 	%f161, %f160, 0f38D1B717;
	mul.f32 	%f162, %f161, %f161;
	mul.f32 	%f163, %f161, %f162;
	div.rn.f32 	%f164, %f156, %f163;
	mul.f32 	%f165, %f152, %f164;
	sub.f32 	%f172, %f172, %f165;
	mul.f32 	%f166, %f154, %f164;
	sub.f32 	%f173, %f173, %f166;
$L__BB0_23:
	bar.sync 	0;
	add.s32 	%r56, %r56, 1;
	setp.ne.s32 	%p15, %r56, %r21;
	@%p15 bra 	$L__BB0_2;
	mul.f32 	%f194, %f172, 0f3D23D70A;
	mul.f32 	%f195, %f173, 0f3D23D70A;
$L__BB0_25:
	ld.param.u64 	%rd25, [_Z12onCernelCalcPfS_S_S_S_S_i_param_5];
	cvta.to.global.u64 	%rd18, %rd4;
	cvta.to.global.u64 	%rd19, %rd5;
	cvta.to.global.u64 	%rd20, %rd25;
	mul.wide.s32 	%rd21, %r3, 4;
	add.s64 	%rd22, %rd18, %rd21;
	st.global.f32 	[%rd22], %f194;
	add.s64 	%rd23, %rd19, %rd21;
	st.global.f32 	[%rd23], %f195;
	add.f32 	%f167, %f195, 0fBF800000;
	add.s64 	%rd24, %rd20, %rd21;
	st.global.f32 	[%rd24], %f167;
	ret;

}


// ===== COMPILED SASS (sm_100) =====

	.target	sm_100

	.elftype	@"ET_EXEC"


//--------------------- .note.nv.tkinfo           --------------------------
	.section	.note.nv.tkinfo,"",@"SHT_NOTE"
	.sectionflags	@"SHF_NOTE_NV_TKINFO"
	.tkinfo
        /*0018*/ 	.word	0x00000002
        /*0030*/ 	.string	""
        /*0030*/ 	.string	"ptxas"
        /*0030*/ 	.string	"Cuda compilation tools, release 13.0, V13.0.88"
        /*0030*/ 	.string	"Build cuda_13.0.r13.0/compiler.36424714_0"
        /*0030*/ 	.string	"-arch sm_100 -m 64 "



//--------------------- .note.nv.cuinfo           --------------------------
	.section	.note.nv.cuinfo,"",@"SHT_NOTE"
	.sectionflags	@"SHF_NOTE_NV_CUINFO"
        /*0018*/ 	.short	0x0002
        /*001a*/ 	.short	0x0064
        /*001c*/ 	.short	0x0082
	.zero		2


//--------------------- .nv.info                  --------------------------
	.section	.nv.info,"",@"SHT_CUDA_INFO"
	.align	4


	//----- nvinfo : EIATTR_REGCOUNT
	.align		4
        /*0000*/ 	.byte	0x04, 0x2f
        /*0002*/ 	.short	(.L_1 - .L_0)
	.align		4
.L_0:
        /*0004*/ 	.word	index@(_Z12onCernelCalcPfS_S_S_S_S_i)
        /*0008*/ 	.word	0x0000001d


	//----- nvinfo : EIATTR_FRAME_SIZE
	.align		4
.L_1:
        /*000c*/ 	.byte	0x04, 0x11
        /*000e*/ 	.short	(.L_3 - .L_2)
	.align		4
.L_2:
        /*0010*/ 	.word	index@($__internal_1_$__cuda_sm3x_div_rn_noftz_f32_slowpath)
        /*0014*/ 	.word	0x00000000


	//----- nvinfo : EIATTR_FRAME_SIZE
	.align		4
.L_3:
        /*0018*/ 	.byte	0x04, 0x11
        /*001a*/ 	.short	(.L_5 - .L_4)
	.align		4
.L_4:
        /*001c*/ 	.word	index@($__internal_0_$__cuda_sm20_sqrt_rn_f32_slowpath)
        /*0020*/ 	.word	0x00000000


	//----- nvinfo : EIATTR_FRAME_SIZE
	.align		4
.L_5:
        /*0024*/ 	.byte	0x04, 0x11
        /*0026*/ 	.short	(.L_7 - .L_6)
	.align		4
.L_6:
        /*0028*/ 	.word	index@(_Z12onCernelCalcPfS_S_S_S_S_i)
        /*002c*/ 	.word	0x00000000


	//----- nvinfo : EIATTR_MIN_STACK_SIZE
	.align		4
.L_7:
        /*0030*/ 	.byte	0x04, 0x12
        /*0032*/ 	.short	(.L_9 - .L_8)
	.align		4
.L_8:
        /*0034*/ 	.word	index@(_Z12onCernelCalcPfS_S_S_S_S_i)
        /*0038*/ 	.word	0x00000000
.L_9:


//--------------------- .nv.compat                --------------------------
	.section	.nv.compat,"",@"SHT_CUDA_COMPAT_INFO"
	.align	4
        /*0000*/ 	.byte	0x02, 0x09, 0x00, 0x00, 0x02, 0x02, 0x01, 0x00, 0x02, 0x05, 0x05, 0x00, 0x03, 0x07, 0x01, 0x01
        /*0010*/ 	.byte	0x02, 0x03, 0x00, 0x00, 0x02, 0x06, 0x01, 0x00, 0x04, 0x0b, 0x08, 0x00, 0x01, 0x00, 0x00, 0x00
        /*0020*/ 	.byte	0x00, 0x00, 0x00, 0x00


//--------------------- .nv.info._Z12onCernelCalcPfS_S_S_S_S_i --------------------------
	.section	.nv.info._Z12onCernelCalcPfS_S_S_S_S_i,"",@"SHT_CUDA_INFO"
	.sectionflags	@""
	.align	4


	//----- nvinfo : EIATTR_CUDA_API_VERSION
	.align		4
        /*0000*/ 	.byte	0x04, 0x37
        /*0002*/ 	.short	(.L_11 - .L_10)
.L_10:
        /*0004*/ 	.word	0x00000082


	//----- nvinfo : EIATTR_KPARAM_INFO
	.align		4
.L_11:
        /*0008*/ 	.byte	0x04, 0x17
        /*000a*/ 	.short	(.L_13 - .L_12)
.L_12:
        /*000c*/ 	.word	0x00000000
        /*0010*/ 	.short	0x0006
        /*0012*/ 	.short	0x0030
        /*0014*/ 	.byte	0x00, 0xf0, 0x11, 0x00


	//----- nvinfo : EIATTR_KPARAM_INFO
	.align		4
.L_13:
        /*0018*/ 	.byte	0x04, 0x17
        /*001a*/ 	.short	(.L_15 - .L_14)
.L_14:
        /*001c*/ 	.word	0x00000000
        /*0020*/ 	.short	0x0005
        /*0022*/ 	.short	0x0028
        /*0024*/ 	.byte	0x00, 0xf5, 0x21, 0x00


	//----- nvinfo : EIATTR_KPARAM_INFO
	.align		4
.L_15:
        /*0028*/ 	.byte	0x04, 0x17
        /*002a*/ 	.short	(.L_17 - .L_16)
.L_16:
        /*002c*/ 	.word	0x00000000
        /*0030*/ 	.short	0x0004
        /*0032*/ 	.short	0x0020
        /*0034*/ 	.byte	0x00, 0xf5, 0x21, 0x00


	//----- nvinfo : EIATTR_KPARAM_INFO
	.align		4
.L_17:
        /*0038*/ 	.byte	0x04, 0x17
        /*003a*/ 	.short	(.L_19 - .L_18)
.L_18:
        /*003c*/ 	.word	0x00000000
        /*0040*/ 	.short	0x0003
        /*0042*/ 	.short	0x0018
        /*0044*/ 	.byte	0x00, 0xf5, 0x21, 0x00


	//----- nvinfo : EIATTR_KPARAM_INFO
	.align		4
.L_19:
        /*0048*/ 	.byte	0x04, 0x17
        /*004a*/ 	.short	(.L_21 - .L_20)
.L_20:
        /*004c*/ 	.word	0x00000000
        /*0050*/ 	.short	0x0002
        /*0052*/ 	.short	0x0010
        /*0054*/ 	.byte	0x00, 0xf5, 0x21, 0x00


	//----- nvinfo : EIATTR_KPARAM_INFO
	.align		4
.L_21:
        /*0058*/ 	.byte	0x04, 0x17
        /*005a*/ 	.short	(.L_23 - .L_22)
.L_22:
        /*005c*/ 	.word	0x00000000
        /*0060*/ 	.short	0x0001
        /*0062*/ 	.short	0x0008
        /*0064*/ 	.byte	0x00, 0xf5, 0x21, 0x00


	//----- nvinfo : EIATTR_KPARAM_INFO
	.align		4
.L_23:
        /*0068*/ 	.byte	0x04, 0x17
        /*006a*/ 	.short	(.L_25 - .L_24)
.L_24:
        /*006c*/ 	.word	0x00000000
        /*0070*/ 	.short	0x0000
        /*0072*/ 	.short	0x0000
        /*0074*/ 	.byte	0x00, 0xf5, 0x21, 0x00


	//----- nvinfo : EIATTR_SPARSE_MMA_MASK
	.align		4
.L_25:
        /*0078*/ 	.byte	0x03, 0x50
        /*007a*/ 	.short	0x0000


	//----- nvinfo : EIATTR_MAXREG_COUNT
	.align		4
        /*007c*/ 	.byte	0x03, 0x1b
        /*007e*/ 	.short	0x00ff


	//----- nvinfo : EIATTR_NUM_BARRIERS
	.align		4
        /*0080*/ 	.byte	0x02, 0x4c
        /*0082*/ 	.byte	0x01
	.zero		1


	//----- nvinfo : EIATTR_MERCURY_ISA_VERSION
	.align		4
        /*0084*/ 	.byte	0x03, 0x5f
        /*0086*/ 	.short	0x0101


	//----- nvinfo : EIATTR_VRC_CTA_INIT_COUNT
	.align		4
        /*0088*/ 	.byte	0x02, 0x4a
	.zero		1
	.zero		1


	//----- nvinfo : EIATTR_EXIT_INSTR_OFFSETS
	.align		4
        /*008c*/ 	.byte	0x04, 0x1c
        /*008e*/ 	.short	(.L_27 - .L_26)


	//   ....[0]....
.L_26:
        /*0090*/ 	.word	0x00001b60


	//----- nvinfo : EIATTR_CRS_STACK_SIZE
	.align		4
.L_27:
        /*0094*/ 	.byte	0x04, 0x1e
        /*0096*/ 	.short	(.L_29 - .L_28)
.L_28:
        /*0098*/ 	.word	0x00000000


	//----- nvinfo : EIATTR_CBANK_PARAM_SIZE
	.align		4
.L_29:
        /*009c*/ 	.byte	0x03, 0x19
        /*009e*/ 	.short	0x0034


	//----- nvinfo : EIATTR_PARAM_CBANK
	.align		4
        /*00a0*/ 	.byte	0x04, 0x0a
        /*00a2*/ 	.short	(.L_31 - .L_30)
	.align		4
.L_30:
        /*00a4*/ 	.word	index@(.nv.constant0._Z12onCernelCalcPfS_S_S_S_S_i)
        /*00a8*/ 	.short	0x0380
        /*00aa*/ 	.short	0x0034


	//----- nvinfo : EIATTR_SW_WAR
	.align		4
.L_31:
        /*00ac*/ 	.byte	0x04, 0x36
        /*00ae*/ 	.short	(.L_33 - .L_32)
.L_32:
        /*00b0*/ 	.word	0x00000008
.L_33:


//--------------------- .nv.callgraph             --------------------------
	.section	.nv.callgraph,"",@"SHT_CUDA_CALLGRAPH"
	.align	4
	.sectionentsize	8
	.align		4
        /*0000*/ 	.word	0x00000000
	.align		4
        /*0004*/ 	.word	0xffffffff
	.align		4
        /*0008*/ 	.word	0x00000000
	.align		4
        /*000c*/ 	.word	0xfffffffe
	.align		4
        /*0010*/ 	.word	0x00000000
	.align		4
        /*0014*/ 	.word	0xfffffffd
	.align		4
        /*0018*/ 	.word	0x00000000
	.align		4
        /*001c*/ 	.word	0xfffffffc


//--------------------- .text._Z12onCernelCalcPfS_S_S_S_S_i --------------------------
	.section	.text._Z12onCernelCalcPfS_S_S_S_S_i,"ax",@progbits
	.align	128
        .global         _Z12onCernelCalcPfS_S_S_S_S_i
        .type           _Z12onCernelCalcPfS_S_S_S_S_i,@function
        .size           _Z12onCernelCalcPfS_S_S_S_S_i,(.L_x_68 - _Z12onCernelCalcPfS_S_S_S_S_i)
        .other          _Z12onCernelCalcPfS_S_S_S_S_i,@"STO_CUDA_ENTRY STV_DEFAULT"
_Z12onCernelCalcPfS_S_S_S_S_i:
.text._Z12onCernelCalcPfS_S_S_S_S_i:
[----:B------:R-:W-:Y:S01]  /*0000*/  LDC R1, c[0x0][0x37c] ;  /* 0x0000df00ff017b82 */ /* 0x000fe20000000800 */
[----:B------:R-:W0:Y:S01]  /*0010*/  S2R R4, SR_TID.X ;  /* 0x0000000000047919 */ /* 0x000e220000002100 */
[----:B------:R-:W1:Y:S06]  /*0020*/  LDCU UR5, c[0x0][0x3b0] ;  /* 0x00007600ff0577ac */ /* 0x000e6c0008000800 */
[----:B------:R-:W0:Y:S01]  /*0030*/  S2UR UR4, SR_CTAID.X ;  /* 0x00000000000479c3 */ /* 0x000e220000002500 */
[----:B------:R-:W-:Y:S01]  /*0040*/  HFMA2 R11, -RZ, RZ, 0, 0 ;  /* 0x00000000ff0b7431 */ /* 0x000fe200000001ff */
[----:B------:R-:W-:Y:S01]  /*0050*/  MOV R13, RZ ;  /* 0x000000ff000d7202 */ /* 0x000fe20000000f00 */
[----:B------:R-:W2:Y:S05]  /*0060*/  LDCU.64 UR12, c[0x0][0x358] ;  /* 0x00006b00ff0c77ac */ /* 0x000eaa0008000a00 */
[----:B------:R-:W0:Y:S01]  /*0070*/  LDC R5, c[0x0][0x360] ;  /* 0x0000d800ff057b82 */ /* 0x000e220000000800 */
[----:B-1----:R-:W-:Y:S01]  /*0080*/  UISETP.GE.AND UP0, UPT, UR5, 0x1, UPT ;  /* 0x000000010500788c */ /* 0x002fe2000bf06270 */
[----:B0-----:R-:W-:-:S08]  /*0090*/  IMAD R6, R5, UR4, R4 ;  /* 0x0000000405067c24 */ /* 0x001fd0000f8e0204 */
[----:B--2---:R-:W-:Y:S05]  /*00a0*/  BRA.U !UP0, `(.L_x_0) ;  /* 0x0000001908847547 */ /* 0x004fea000b800000 */
[----:B------:R-:W0:Y:S08]  /*00b0*/  LDC.64 R2, c[0x0][0x380] ;  /* 0x0000e000ff027b82 */ /* 0x000e300000000a00 */
[----:B------:R-:W1:Y:S08]  /*00c0*/  LDC.64 R12, c[0x0][0x388] ;  /* 0x0000e200ff0c7b82 */ /* 0x000e700000000a00 */
[----:B------:R-:W2:Y:S01]  /*00d0*/  LDC.64 R14, c[0x0][0x390] ;  /* 0x0000e400ff0e7b82 */ /* 0x000ea20000000a00 */
[----:B0-----:R-:W-:-:S05]  /*00e0*/  IMAD.WIDE R2, R6, 0x4, R2 ;  /* 0x0000000406027825 */ /* 0x001fca00078e0202 */
[----:B------:R0:W5:Y:S01]  /*00f0*/  LDG.E R7, desc[UR12][R2.64] ;  /* 0x0000000c02077981 */ /* 0x000162000c1e1900 */
[----:B-1----:R-:W-:-:S05]  /*0100*/  IMAD.WIDE R12, R6, 0x4, R12 ;  /* 0x00000004060c7825 */ /* 0x002fca00078e020c */
[----:B------:R0:W5:Y:S01]  /*0110*/  LDG.E R8, desc[UR12][R12.64] ;  /* 0x0000000c0c087981 */ /* 0x000162000c1e1900 */
[----:B--2---:R-:W-:-:S05]  /*0120*/  IMAD.WIDE R14, R6, 0x4, R14 ;  /* 0x00000004060e7825 */ /* 0x004fca00078e020e */
[----:B------:R0:W5:Y:S01]  /*0130*/  LDG.E R9, desc[UR12][R14.64] ;  /* 0x0000000c0e097981 */ /* 0x000162000c1e1900 */
[----:B------:R-:W-:Y:S01]  /*0140*/  CS2R R10, SRZ ;  /* 0x00000000000a7805 */ /* 0x000fe2000001ff00 */
[----:B------:R-:W-:-:S06]  /*0150*/  UMOV UR4, URZ ;  /* 0x000000ff00047c82 */ /* 0x000fcc0008000000 */
.L_x_53:
[----:B0-----:R-:W0:Y:S01]  /*0160*/  LDC.64 R14, c[0x0][0x380] ;  /* 0x0000e000ff0e7b82 */ /* 0x001e220000000a00 */
[----:B------:R-:W-:-:S05]  /*0170*/  IMAD R13, R5, UR4, RZ ;  /* 0x00000004050d7c24 */ /* 0x000fca000f8e02ff */
[----:B------:R-:W-:Y:S02]  /*0180*/  IADD3 R19, PT, PT, R13, R4, RZ ;  /* 0x000000040d137210 */ /* 0x000fe40007ffe0ff */
[----:B------:R-:W1:Y:S08]  /*0190*/  LDC.64 R16, c[0x0][0x388] ;  /* 0x0000e200ff107b82 */ /* 0x000e700000000a00 */
[----:B------:R-:W2:Y:S01]  /*01a0*/  LDC.64 R2, c[0x0][0x390] ;  /* 0x0000e400ff027b82 */ /* 0x000ea20000000a00 */
[----:B0-----:R-:W-:-:S06]  /*01b0*/  IMAD.WIDE.U32 R14, R19, 0x4, R14 ;  /* 0x00000004130e7825 */ /* 0x001fcc00078e000e */
[----:B------:R0:W3:Y:S01]  /*01c0*/  LDG.E R14, desc[UR12][R14.64] ;  /* 0x0000000c0e0e7981 */ /* 0x0000e2000c1e1900 */
[----:B-1----:R-:W-:-:S06]  /*01d0*/  IMAD.WIDE.U32 R16, R19, 0x4, R16 ;  /* 0x0000000413107825 */ /* 0x002fcc00078e0010 */
[----:B------:R1:W4:Y:S01]  /*01e0*/  LDG.E R16, desc[UR12][R16.64] ;  /* 0x0000000c10107981 */ /* 0x000322000c1e1900 */
[----:B--2---:R-:W-:-:S06]  /*01f0*/  IMAD.WIDE.U32 R2, R19, 0x4, R2 ;  /* 0x0000000413027825 */ /* 0x004fcc00078e0002 */
[----:B------:R-:W2:Y:S01]  /*0200*/  LDG.E R2, desc[UR12][R2.64] ;  /* 0x0000000c02027981 */ /* 0x000ea2000c1e1900 */
[----:B------:R-:W0:Y:S01]  /*0210*/  S2UR UR8, SR_CgaCtaId ;  /* 0x00000000000879c3 */ /* 0x000e220000008800 */
[----:B------:R-:W-:Y:S02]  /*0220*/  UMOV UR5, 0x400 ;  /* 0x0000040000057882 */ /* 0x000fe40000000000 */
[----:B------:R-:W-:Y:S02]  /*0230*/  UIADD3 UR6, UPT, UPT, UR5, 0x400, URZ ;  /* 0x0000040005067890 */ /* 0x000fe4000fffe0ff */
[----:B------:R-:W-:Y:S01]  /*0240*/  UIADD3 UR7, UPT, UPT, UR5, 0x800, URZ ;  /* 0x0000080005077890 */ /* 0x000fe2000fffe0ff */
[----:B------:R-:W-:Y:S01]  /*0250*/  ISETP.GE.U32.AND P0, PT, R5, 0x4, PT ;  /* 0x000000040500780c */ /* 0x000fe20003f06070 */
[----:B0-----:R-:W-:-:S06]  /*0260*/  ULEA UR5, UR8, UR5, 0x18 ;  /* 0x0000000508057291 */ /* 0x001fcc000f8ec0ff */
[----:B------:R-:W-:-:S05]  /*0270*/  LEA R19, R4, UR5, 0x2 ;  /* 0x0000000504137c11 */ /* 0x000fca000f8e10ff */
[----:B------:R-:W0:Y:S01]  /*0280*/  LDCU UR5, c[0x0][0x3b0] ;  /* 0x00007600ff0577ac */ /* 0x000e220008000800 */
[----:B------:R-:W-:Y:S02]  /*0290*/  ULEA UR6, UR8, UR6, 0x18 ;  /* 0x0000000608067291 */ /* 0x000fe4000f8ec0ff */
[----:B------:R-:W-:-:S04]  /*02a0*/  ULEA UR7, UR8, UR7, 0x18 ;  /* 0x0000000708077291 */ /* 0x000fc8000f8ec0ff */
[C---:B------:R-:W-:Y:S02]  /*02b0*/  LEA R15, R4.reuse, UR6, 0x2 ;  /* 0x00000006040f7c11 */ /* 0x040fe4000f8e10ff */
[----:B-1----:R-:W-:Y:S01]  /*02c0*/  LEA R17, R4, UR7, 0x2 ;  /* 0x0000000704117c11 */ /* 0x002fe2000f8e10ff */
[----:B------:R-:W-:Y:S01]  /*02d0*/  UIADD3 UR4, UPT, UPT, UR4, 0x1, URZ ;  /* 0x0000000104047890 */ /* 0x000fe2000fffe0ff */
[----:B------:R-:W-:-:S03]  /*02e0*/  HFMA2 R12, -RZ, RZ, 0, 0 ;  /* 0x00000000ff0c7431 */ /* 0x000fc600000001ff */
[----:B0-----:R-:W-:Y:S01]  /*02f0*/  UISETP.NE.AND UP0, UPT, UR4, UR5, UPT ;  /* 0x000000050400728c */ /* 0x001fe2000bf05270 */
[----:B---3--:R0:W-:Y:S04]  /*0300*/  STS [R19], R14 ;  /* 0x0000000e13007388 */ /* 0x0081e80000000800 */
[----:B----4-:R0:W-:Y:S04]  /*0310*/  STS [R15], R16 ;  /* 0x000000100f007388 */ /* 0x0101e80000000800 */
[----:B--2---:R0:W-:Y:S01]  /*0320*/  STS [R17], R2 ;  /* 0x0000000211007388 */ /* 0x0041e20000000800 */
[----:B------:R-:W-:Y:S06]  /*0330*/  BAR.SYNC.DEFER_BLOCKING 0x0 ;  /* 0x0000000000007b1d */ /* 0x000fec0000010000 */
[----:B------:R-:W-:Y:S05]  /*0340*/  @!P0 BRA `(.L_x_1) ;  /* 0x0000000c002c8947 */ /* 0x000fea0003800000 */
[----:B------:R-:W-:-:S05]  /*0350*/  UMOV UR5, URZ ;  /* 0x000000ff00057c82 */ /* 0x000fca0008000000 */
.L_x_30:
[----:B------:R-:W1:Y:S01]  /*0360*/  S2UR UR7, SR_CgaCtaId ;  /* 0x00000000000779c3 */ /* 0x000e620000008800 */
[----:B0-----:R-:W-:Y:S01]  /*0370*/  IADD3 R17, PT, PT, R13, UR5, RZ ;  /* 0x000000050d117c10 */ /* 0x001fe2000fffe0ff */
[----:B------:R-:W-:Y:S01]  /*0380*/  UMOV UR6, 0x400 ;  /* 0x0000040000067882 */ /* 0x000fe20000000000 */
[----:B------:R-:W-:Y:S01]  /*0390*/  BSSY.RECONVERGENT B2, `(.L_x_2) ;  /* 0x0000035000027945 */ /* 0x000fe20003800200 */
[----:B------:R-:W-:Y:S01]  /*03a0*/  UIADD3 UR9, UPT, UPT, UR6, 0x400, URZ ;  /* 0x0000040006097890 */ /* 0x000fe2000fffe0ff */
[----:B------:R-:W-:Y:S01]  /*03b0*/  ISETP.NE.AND P0, PT, R17, R6, PT ;  /* 0x000000061100720c */ /* 0x000fe20003f05270 */
[----:B------:R-:W-:Y:S02]  /*03c0*/  UIADD3 UR10, UPT, UPT, UR6, 0x800, URZ ;  /* 0x00000800060a7890 */ /* 0x000fe4000fffe0ff */
[----:B-1----:R-:W-:Y:S02]  /*03d0*/  ULEA UR8, UR7, UR6, 0x18 ;  /* 0x0000000607087291 */ /* 0x002fe4000f8ec0ff */
[----:B------:R-:W-:-:S02]  /*03e0*/  ULEA UR9, UR7, UR9, 0x18 ;  /* 0x0000000907097291 */ /* 0x000fc4000f8ec0ff */
[----:B------:R-:W-:Y:S02]  /*03f0*/  ULEA UR6, UR5, UR8, 0x2 ;  /* 0x0000000805067291 */ /* 0x000fe4000f8e10ff */
[----:B------:R-:W-:Y:S02]  /*0400*/  ULEA UR8, UR7, UR10, 0x18 ;  /* 0x0000000a07087291 */ /* 0x000fe4000f8ec0ff */
[----:B------:R-:W-:Y:S02]  /*0410*/  ULEA UR7, UR5, UR9, 0x2 ;  /* 0x0000000905077291 */ /* 0x000fe4000f8e10ff */
[----:B------:R-:W-:Y:S01]  /*0420*/  ULEA UR8, UR5, UR8, 0x2 ;  /* 0x0000000805087291 */ /* 0x000fe2000f8e10ff */
[----:B------:R-:W-:Y:S11]  /*0430*/  @!P0 BRA `(.L_x_3) ;  /* 0x0000000000a88947 */ /* 0x000ff60003800000 */
[----:B------:R-:W0:Y:S01]  /*0440*/  LDS R15, [UR7] ;  /* 0x00000007ff0f7984 */ /* 0x000e220008000800 */
[----:B------:R-:W-:Y:S03]  /*0450*/  BSSY.RECONVERGENT B0, `(.L_x_4) ;  /* 0x0000015000007945 */ /* 0x000fe60003800200 */
[----:B------:R-:W1:Y:S04]  /*0460*/  LDS R12, [UR6] ;  /* 0x00000006ff0c7984 */ /* 0x000e680008000800 */
[----:B------:R-:W2:Y:S01]  /*0470*/  LDS R14, [UR8] ;  /* 0x00000008ff0e7984 */ /* 0x000ea20008000800 */
[----:B0----5:R-:W-:Y:S01]  /*0480*/  FADD R15, R8, -R15 ;  /* 0x8000000f080f7221 */ /* 0x021fe20000000000 */
[----:B-1----:R-:W-:-:S03]  /*0490*/  FADD R12, R7, -R12 ;  /* 0x8000000c070c7221 */ /* 0x002fc60000000000 */
[----:B------:R-:W-:Y:S01]  /*04a0*/  FMUL R3, R15, R15 ;  /* 0x0000000f0f037220 */ /* 0x000fe20000400000 */
[----:B--2---:R-:W-:-:S03]  /*04b0*/  FADD R14, R9, -R14 ;  /* 0x8000000e090e7221 */ /* 0x004fc60000000000 */
[----:B------:R-:W-:-:S04]  /*04c0*/  FFMA R3, R12, R12, R3 ;  /* 0x0000000c0c037223 */ /* 0x000fc80000000003 */
[----:B------:R-:W-:-:S04]  /*04d0*/  FFMA R0, R14, R14, R3 ;  /* 0x0000000e0e007223 */ /* 0x000fc80000000003 */
[----:B------:R0:W1:Y:S01]  /*04e0*/  MUFU.RSQ R3, R0 ;  /* 0x0000000000037308 */ /* 0x0000620000001400 */
[----:B------:R-:W-:-:S04]  /*04f0*/  IADD3 R2, PT, PT, R0, -0xd000000, RZ ;  /* 0xf300000000027810 */ /* 0x000fc80007ffe0ff */
[----:B------:R-:W-:-:S13]  /*0500*/  ISETP.GT.U32.AND P0, PT, R2, 0x727fffff, PT ;  /* 0x727fffff0200780c */ /* 0x000fda0003f04070 */
[----:B01----:R-:W-:Y:S05]  /*0510*/  @!P0 BRA `(.L_x_5) ;  /* 0x0000000000108947 */ /* 0x003fea0003800000 */
[----:B------:R-:W-:Y:S02]  /*0520*/  MOV R2, R0 ;  /* 0x0000000000027202 */ /* 0x000fe40000000f00 */
[----:B------:R-:W-:-:S07]  /*0530*/  MOV R0, 0x550 ;  /* 0x0000055000007802 */ /* 0x000fce0000000f00 */
[----:B------:R-:W-:Y:S05]  /*0540*/  CALL.REL.NOINC `($__internal_0_$__cuda_sm20_sqrt_rn_f32_slowpath) ;  /* 0x0000001400887944 */ /* 0x000fea0003c00000 */
[----:B------:R-:W-:Y:S05]  /*0550*/  BRA `(.L_x_6) ;  /* 0x0000000000107947 */ /* 0x000fea0003800000 */
.L_x_5:
[----:B------:R-:W-:Y:S01]  /*0560*/  FMUL.FTZ R23, R0, R3 ;  /* 0x0000000300177220 */ /* 0x000fe20000410000 */
[----:B------:R-:W-:-:S03]  /*0570*/  FMUL.FTZ R2, R3, 0.5 ;  /* 0x3f00000003027820 */ /* 0x000fc60000410000 */
[----:B------:R-:W-:-:S04]  /*0580*/  FFMA R0, -R23, R23, R0 ;  /* 0x0000001717007223 */ /* 0x000fc80000000100 */
[----:B------:R-:W-:-:S07]  /*0590*/  FFMA R23, R0, R2, R23 ;  /* 0x0000000200177223 */ /* 0x000fce0000000017 */
.L_x_6:
[----:B------:R-:W-:Y:S05]  /*05a0*/  BSYNC.RECONVERGENT B0 ;  /* 0x0000000000007941 */ /* 0x000fea0003800200 */
.L_x_4:
[----:B------:R-:W-:Y:S01]  /*05b0*/  FADD R23, R23, 9.9999997473787516356e-05 ;  /* 0x38d1b71717177421 */ /* 0x000fe20000000000 */
[----:B------:R-:W-:Y:S03]  /*05c0*/  BSSY.RECONVERGENT B3, `(.L_x_7) ;  /* 0x000000f000037945 */ /* 0x000fe60003800200 */
[----:B------:R-:W-:-:S04]  /*05d0*/  FMUL R0, R23, R23 ;  /* 0x0000001717007220 */ /* 0x000fc80000400000 */
[----:B------:R-:W-:-:S04]  /*05e0*/  FMUL R23, R23, R0 ;  /* 0x0000000017177220 */ /* 0x000fc80000400000 */
[----:B------:R-:W0:Y:S08]  /*05f0*/  MUFU.RCP R0, R23 ;  /* 0x0000001700007308 */ /* 0x000e300000001000 */
[----:B------:R-:W1:Y:S01]  /*0600*/  FCHK P0, R14, R23 ;  /* 0x000000170e007302 */ /* 0x000e620000000000 */
[----:B0-----:R-:W-:-:S04]  /*0610*/  FFMA R3, -R23, R0, 1 ;  /* 0x3f80000017037423 */ /* 0x001fc80000000100 */
[----:B------:R-:W-:-:S04]  /*0620*/  FFMA R3, R0, R3, R0 ;  /* 0x0000000300037223 */ /* 0x000fc80000000000 */
[----:B------:R-:W-:-:S04]  /*0630*/  FFMA R0, R14, R3, RZ ;  /* 0x000000030e007223 */ /* 0x000fc800000000ff */
[----:B------:R-:W-:-:S04]  /*0640*/  FFMA R2, -R23, R0, R14 ;  /* 0x0000000017027223 */ /* 0x000fc8000000010e */
[----:B------:R-:W-:Y:S01]  /*0650*/  FFMA R0, R3, R2, R0 ;  /* 0x0000000203007223 */ /* 0x000fe20000000000 */
[----:B-1----:R-:W-:Y:S06]  /*0660*/  @!P0 BRA `(.L_x_8) ;  /* 0x0000000000108947 */ /* 0x002fec0003800000 */
[----:B------:R-:W-:Y:S02]  /*0670*/  MOV R3, R14 ;  /* 0x0000000e00037202 */ /* 0x000fe40000000f00 */
[----:B------:R-:W-:Y:S02]  /*0680*/  MOV R0, R23 ;  /* 0x0000001700007202 */ /* 0x000fe40000000f00 */
[----:B------:R-:W-:-:S07]  /*0690*/  MOV R2, 0x6b0 ;  /* 0x000006b000027802 */ /* 0x000fce0000000f00 */
[----:B------:R-:W-:Y:S05]  /*06a0*/  CALL.REL.NOINC `($__internal_1_$__cuda_sm3x_div_rn_noftz_f32_slowpath) ;  /* 0x0000001400887944 */ /* 0x000fea0003c00000 */
.L_x_8:
[----:B------:R-:W-:Y:S05]  /*06b0*/  BSYNC.RECONVERGENT B3 ;  /* 0x0000000000037941 */ /* 0x000fea0003800200 */
.L_x_7:
[-C--:B------:R-:W-:Y:S01]  /*06c0*/  FFMA R11, -R12, R0.reuse, R11 ;  /* 0x000000000c0b7223 */ /* 0x080fe2000000010b */
[----:B------:R-:W-:-:S07]  /*06d0*/  FFMA R10, -R15, R0, R10 ;  /* 0x000000000f0a7223 */ /* 0x000fce000000010a */
.L_x_3:
[----:B------:R-:W-:Y:S05]  /*06e0*/  BSYNC.RECONVERGENT B2 ;  /* 0x0000000000027941 */ /* 0x000fea0003800200 */
.L_x_2:
[----:B------:R-:W-:Y:S01]  /*06f0*/  IADD3 R3, PT, PT, R17, 0x1, RZ ;  /* 0x0000000111037810 */ /* 0x000fe20007ffe0ff */
[----:B------:R-:W-:Y:S03]  /*0700*/  BSSY.RECONVERGENT B2, `(.L_x_9) ;  /* 0x000002d000027945 */ /* 0x000fe60003800200 */
[----:B------:R-:W-:-:S13]  /*0710*/  ISETP.NE.AND P0, PT, R3, R6, PT ;  /* 0x000000060300720c */ /* 0x000fda0003f05270 */
[----:B------:R-:W-:Y:S05]  /*0720*/  @!P0 BRA `(.L_x_10) ;  /* 0x0000000000a88947 */ /* 0x000fea0003800000 */
[----:B------:R-:W0:Y:S01]  /*0730*/  LDS R15, [UR7+0x4] ;  /* 0x00000407ff0f7984 */ /* 0x000e220008000800 */
[----:B------:R-:W-:Y:S03]  /*0740*/  BSSY.RECONVERGENT B0, `(.L_x_11) ;  /* 0x0000015000007945 */ /* 0x000fe60003800200 */
[----:B------:R-:W1:Y:S04]  /*0750*/  LDS R12, [UR6+0x4] ;  /* 0x00000406ff0c7984 */ /* 0x000e680008000800 */
[----:B------:R-:W2:Y:S01]  /*0760*/  LDS R14, [UR8+0x4] ;  /* 0x00000408ff0e7984 */ /* 0x000ea20008000800 */
        /* <DEDUP_REMOVED lines=14> */
.L_x_12:
[----:B------:R-:W-:Y:S01]  /*0850*/  FMUL.FTZ R23, R0, R3 ;  /* 0x0000000300177220 */ /* 0x000fe20000410000 */
[----:B------:R-:W-:-:S03]  /*0860*/  FMUL.FTZ R2, R3, 0.5 ;  /* 0x3f00000003027820 */ /* 0x000fc60000410000 */
[----:B------:R-:W-:-:S04]  /*0870*/  FFMA R0, -R23, R23, R0 ;  /* 0x0000001717007223 */ /* 0x000fc80000000100 */
[----:B------:R-:W-:-:S07]  /*0880*/  FFMA R23, R0, R2, R23 ;  /* 0x0000000200177223 */ /* 0x000fce0000000017 */
.L_x_13:
[----:B------:R-:W-:Y:S05]  /*0890*/  BSYNC.RECONVERGENT B0 ;  /* 0x0000000000007941 */ /* 0x000fea0003800200 */
.L_x_11:
        /* <DEDUP_REMOVED lines=16> */
.L_x_15:
[----:B------:R-:W-:Y:S05]  /*09a0*/  BSYNC.RECONVERGENT B3 ;  /* 0x0000000000037941 */ /* 0x000fea0003800200 */
.L_x_14:
[-C--:B------:R-:W-:Y:S01]  /*09b0*/  FFMA R11, -R12, R0.reuse, R11 ;  /* 0x000000000c0b7223 */ /* 0x080fe2000000010b */
[----:B------:R-:W-:-:S07]  /*09c0*/  FFMA R10, -R15, R0, R10 ;  /* 0x000000000f0a7223 */ /* 0x000fce000000010a */
.L_x_10:
[----:B------:R-:W-:Y:S05]  /*09d0*/  BSYNC.RECONVERGENT B2 ;  /* 0x0000000000027941 */ /* 0x000fea0003800200 */
.L_x_9:
        /* <DEDUP_REMOVED lines=22> */
.L_x_19:
[----:B------:R-:W-:Y:S01]  /*0b40*/  FMUL.FTZ R23, R0, R3 ;  /* 0x0000000300177220 */ /* 0x000fe20000410000 */
[----:B------:R-:W-:-:S03]  /*0b50*/  FMUL.FTZ R2, R3, 0.5 ;  /* 0x3f00000003027820 */ /* 0x000fc60000410000 */
[----:B------:R-:W-:-:S04]  /*0b60*/  FFMA R0, -R23, R23, R0 ;  /* 0x0000001717007223 */ /* 0x000fc80000000100 */
[----:B------:R-:W-:-:S07]  /*0b70*/  FFMA R23, R0, R2, R23 ;  /* 0x0000000200177223 */ /* 0x000fce0000000017 */
.L_x_20:
[----:B------:R-:W-:Y:S05]  /*0b80*/  BSYNC.RECONVERGENT B0 ;  /* 0x0000000000007941 */ /* 0x000fea0003800200 */
.L_x_18:
        /* <DEDUP_REMOVED lines=16> */
.L_x_22:
[----:B------:R-:W-:Y:S05]  /*0c90*/  BSYNC.RECONVERGENT B3 ;  /* 0x0000000000037941 */ /* 0x000fea0003800200 */
.L_x_21:
[-C--:B------:R-:W-:Y:S01]  /*0ca0*/  FFMA R11, -R12, R0.reuse, R11 ;  /* 0x000000000c0b7223 */ /* 0x080fe2000000010b */
[----:B------:R-:W-:-:S07]  /*0cb0*/  FFMA R10, -R15, R0, R10 ;  /* 0x000000000f0a7223 */ /* 0x000fce000000010a */
.L_x_17:
[----:B------:R-:W-:Y:S05]  /*0cc0*/  BSYNC.RECONVERGENT B2 ;  /* 0x0000000000027941 */ /* 0x000fea0003800200 */
.L_x_16:
        /* <DEDUP_REMOVED lines=22> */
.L_x_26:
[----:B------:R-:W-:Y:S01]  /*0e30*/  FMUL.FTZ R23, R0, R3 ;  /* 0x0000000300177220 */ /* 0x000fe20000410000 */
[----:B------:R-:W-:-:S03]  /*0e40*/  FMUL.FTZ R2, R3, 0.5 ;  /* 0x3f00000003027820 */ /* 0x000fc60000410000 */
[----:B------:R-:W-:-:S04]  /*0e50*/  FFMA R0, -R23, R23, R0 ;  /* 0x0000001717007223 */ /* 0x000fc80000000100 */
[----:B------:R-:W-:-:S07]  /*0e60*/  FFMA R23, R0, R2, R23 ;  /* 0x0000000200177223 */ /* 0x000fce0000000017 */
.L_x_27:
[----:B------:R-:W-:Y:S05]  /*0e70*/  BSYNC.RECONVERGENT B0 ;  /* 0x0000000000007941 */ /* 0x000fea0003800200 */
.L_x_25:
        /* <DEDUP_REMOVED lines=16> */
.L_x_29:
[----:B------:R-:W-:Y:S05]  /*0f80*/  BSYNC.RECONVERGENT B3 ;  /* 0x0000000000037941 */ /* 0x000fea0003800200 */
.L_x_28:
[-C--:B------:R-:W-:Y:S01]  /*0f90*/  FFMA R11, -R12, R0.reuse, R11 ;  /* 0x000000000c0b7223 */ /* 0x080fe2000000010b */
[----:B------:R-:W-:-:S07]  /*0fa0*/  FFMA R10, -R15, R0, R10 ;  /* 0x000000000f0a7223 */ /* 0x000fce000000010a */
.L_x_24:
[----:B------:R-:W-:Y:S05]  /*0fb0*/  BSYNC.RECONVERGENT B2 ;  /* 0x0000000000027941 */ /* 0x000fea0003800200 */
.L_x_23:
[----:B------:R-:W-:Y:S01]  /*0fc0*/  UIADD3 UR5, UPT, UPT, UR5, 0x4, URZ ;  /* 0x0000000405057890 */ /* 0x000fe2000fffe0ff */
[----:B------:R-:W-:-:S05]  /*0fd0*/  LOP3.LUT R12, R5, 0x7fc, RZ, 0xc0, !PT ;  /* 0x000007fc050c7812 */ /* 0x000fca00078ec0ff */
[----:B------:R-:W-:-:S13]  /*0fe0*/  ISETP.NE.AND P0, PT, R12, UR5, PT ;  /* 0x000000050c007c0c */ /* 0x000fda000bf05270 */
[----:B------:R-:W-:Y:S05]  /*0ff0*/  @P0 BRA `(.L_x_30) ;  /* 0xfffffff000d80947 */ /* 0x000fea000383ffff */
.L_x_1:
[----:B------:R-:W-:-:S13]  /*1000*/  LOP3.LUT P0, R0, R5, 0x3, RZ, 0xc0, !PT ;  /* 0x0000000305007812 */ /* 0x000fda000780c0ff */
[----:B------:R-:W-:Y:S05]  /*1010*/  @!P0 BRA `(.L_x_31) ;  /* 0x0000000800988947 */ /* 0x000fea0003800000 */
[----:B------:R-:W-:-:S13]  /*1020*/  ISETP.NE.AND P0, PT, R0, 0x1, PT ;  /* 0x000000010000780c */ /* 0x000fda0003f05270 */
[----:B------:R-:W-:Y:S05]  /*1030*/  @!P0 BRA `(.L_x_32) ;  /* 0x0000000400a48947 */ /* 0x000fea0003800000 */
[----:B------:R-:W1:Y:S01]  /*1040*/  S2R R3, SR_CgaCtaId ;  /* 0x0000000000037919 */ /* 0x000e620000008800 */
[----:B0-----:R-:W-:Y:S01]  /*1050*/  IADD3 R15, PT, PT, R13, R12, RZ ;  /* 0x0000000c0d0f7210 */ /* 0x001fe20007ffe0ff */
[----:B------:R-:W-:Y:S01]  /*1060*/  BSSY.RECONVERGENT B2, `(.L_x_33) ;  /* 0x0000036000027945 */ /* 0x000fe20003800200 */
[----:B------:R-:W-:Y:S02]  /*1070*/  MOV R0, 0x400 ;  /* 0x0000040000007802 */ /* 0x000fe40000000f00 */
[----:B------:R-:W-:Y:S02]  /*1080*/  ISETP.NE.AND P0, PT, R15, R6, PT ;  /* 0x000000060f00720c */ /* 0x000fe40003f05270 */
[C---:B------:R-:W-:Y:S02]  /*1090*/  IADD3 R2, PT, PT, R0.reuse, 0x400, RZ ;  /* 0x0000040000027810 */ /* 0x040fe40007ffe0ff */
[----:B------:R-:W-:Y:S02]  /*10a0*/  IADD3 R14, PT, PT, R0, 0x800, RZ ;  /* 0x00000800000e7810 */ /* 0x000fe40007ffe0ff */
[----:B-1----:R-:W-:-:S02]  /*10b0*/  LEA R17, R3, R0, 0x18 ;  /* 0x0000000003117211 */ /* 0x002fc400078ec0ff */
[C---:B------:R-:W-:Y:S02]  /*10c0*/  LEA R19, R3.reuse, R2, 0x18 ;  /* 0x0000000203137211 */ /* 0x040fe400078ec0ff */
[----:B------:R-:W-:Y:S02]  /*10d0*/  LEA R3, R3, R14, 0x18 ;  /* 0x0000000e03037211 */ /* 0x000fe400078ec0ff */
[C---:B------:R-:W-:Y:S02]  /*10e0*/  LEA R14, R12.reuse, R17, 0x2 ;  /* 0x000000110c0e7211 */ /* 0x040fe400078e10ff */
[C---:B------:R-:W-:Y:S02]  /*10f0*/  LEA R16, R12.reuse, R19, 0x2 ;  /* 0x000000130c107211 */ /* 0x040fe400078e10ff */
[----:B------:R-:W-:Y:S01]  /*1100*/  LEA R17, R12, R3, 0x2 ;  /* 0x000000030c117211 */ /* 0x000fe200078e10ff */
[----:B------:R-:W-:Y:S06]  /*1110*/  @!P0 BRA `(.L_x_34) ;  /* 0x0000000000a88947 */ /* 0x000fec0003800000 */
[----:B------:R-:W0:Y:S01]  /*1120*/  LDS R19, [R16] ;  /* 0x0000000010137984 */ /* 0x000e220000000800 */
[----:B------:R-:W-:Y:S03]  /*1130*/  BSSY.RECONVERGENT B0, `(.L_x_35) ;  /* 0x0000015000007945 */ /* 0x000fe60003800200 */
[----:B------:R-:W1:Y:S04]  /*1140*/  LDS R18, [R14] ;  /* 0x000000000e127984 */ /* 0x000e680000000800 */
[----:B------:R-:W2:Y:S01]  /*1150*/  LDS R24, [R17] ;  /* 0x0000000011187984 */ /* 0x000ea20000000800 */
        /* <DEDUP_REMOVED lines=14> */
.L_x_36:
[----:B------:R-:W-:Y:S01]  /*1240*/  FMUL.FTZ R23, R20, R3 ;  /* 0x0000000314177220 */ /* 0x000fe20000410000 */
[----:B------:R-:W-:-:S03]  /*1250*/  FMUL.FTZ R2, R3, 0.5 ;  /* 0x3f00000003027820 */ /* 0x000fc60000410000 */
[----:B------:R-:W-:-:S04]  /*1260*/  FFMA R0, -R23, R23, R20 ;  /* 0x0000001717007223 */ /* 0x000fc80000000114 */
[----:B------:R-:W-:-:S07]  /*1270*/  FFMA R23, R0, R2, R23 ;  /* 0x0000000200177223 */ /* 0x000fce0000000017 */
.L_x_37:
[----:B------:R-:W-:Y:S05]  /*1280*/  BSYNC.RECONVERGENT B0 ;  /* 0x0000000000007941 */ /* 0x000fea0003800200 */
.L_x_35:
        /* <DEDUP_REMOVED lines=16> */
.L_x_39:
[----:B------:R-:W-:Y:S05]  /*1390*/  BSYNC.RECONVERGENT B3 ;  /* 0x0000000000037941 */ /* 0x000fea0003800200 */
.L_x_38:
[-C--:B------:R-:W-:Y:S01]  /*13a0*/  FFMA R11, -R18, R0.reuse, R11 ;  /* 0x00000000120b7223 */ /* 0x080fe2000000010b */
[----:B------:R-:W-:-:S07]  /*13b0*/  FFMA R10, -R19, R0, R10 ;  /* 0x00000000130a7223 */ /* 0x000fce000000010a */
.L_x_34:
[----:B------:R-:W-:Y:S05]  /*13c0*/  BSYNC.RECONVERGENT B2 ;  /* 0x0000000000027941 */ /* 0x000fea0003800200 */
.L_x_33:
[----:B------:R-:W-:Y:S01]  /*13d0*/  IADD3 R15, PT, PT, R15, 0x1, RZ ;  /* 0x000000010f0f7810 */ /* 0x000fe20007ffe0ff */
[----:B------:R-:W-:Y:S03]  /*13e0*/  BSSY.RECONVERGENT B2, `(.L_x_40) ;  /* 0x000002d000027945 */ /* 0x000fe60003800200 */
[----:B------:R-:W-:-:S13]  /*13f0*/  ISETP.NE.AND P0, PT, R15, R6, PT ;  /* 0x000000060f00720c */ /* 0x000fda0003f05270 */
[----:B------:R-:W-:Y:S05]  /*1400*/  @!P0 BRA `(.L_x_41) ;  /* 0x0000000000a88947 */ /* 0x000fea0003800000 */
[----:B------:R-:W0:Y:S01]  /*1410*/  LDS R15, [R16+0x4] ;  /* 0x00000400100f7984 */ /* 0x000e220000000800 */
[----:B------:R-:W-:Y:S03]  /*1420*/  BSSY.RECONVERGENT B0, `(.L_x_42) ;  /* 0x0000015000007945 */ /* 0x000fe60003800200 */
[----:B------:R-:W1:Y:S04]  /*1430*/  LDS R18, [R14+0x4] ;  /* 0x000004000e127984 */ /* 0x000e680000000800 */
[----:B------:R-:W2:Y:S01]  /*1440*/  LDS R0, [R17+0x4] ;  /* 0x0000040011007984 */ /* 0x000ea20000000800 */
        /* <DEDUP_REMOVED lines=14> */
.L_x_43:
[----:B------:R-:W-:Y:S01]  /*1530*/  FMUL.FTZ R23, R20, R3 ;  /* 0x0000000314177220 */ /* 0x000fe20000410000 */
[----:B------:R-:W-:-:S03]  /*1540*/  FMUL.FTZ R2, R3, 0.5 ;  /* 0x3f00000003027820 */ /* 0x000fc60000410000 */
[----:B------:R-:W-:-:S04]  /*1550*/  FFMA R0, -R23, R23, R20 ;  /* 0x0000001717007223 */ /* 0x000fc80000000114 */
[----:B------:R-:W-:-:S07]  /*1560*/  FFMA R23, R0, R2, R23 ;  /* 0x0000000200177223 */ /* 0x000fce0000000017 */
.L_x_44:
[----:B------:R-:W-:Y:S05]  /*1570*/  BSYNC.RECONVERGENT B0 ;  /* 0x0000000000007941 */ /* 0x000fea0003800200 */
.L_x_42:
        /* <DEDUP_REMOVED lines=16> */
.L_x_46:
[----:B------:R-:W-:Y:S05]  /*1680*/  BSYNC.RECONVERGENT B3 ;  /* 0x0000000000037941 */ /* 0x000fea0003800200 */
.L_x_45:
[-C--:B------:R-:W-:Y:S01]  /*1690*/  FFMA R11, -R18, R0.reuse, R11 ;  /* 0x00000000120b7223 */ /* 0x080fe2000000010b */
[----:B------:R-:W-:-:S07]  /*16a0*/  FFMA R10, -R15, R0, R10 ;  /* 0x000000000f0a7223 */ /* 0x000fce000000010a */
.L_x_41:
[----:B------:R-:W-:Y:S05]  /*16b0*/  BSYNC.RECONVERGENT B2 ;  /* 0x0000000000027941 */ /* 0x000fea0003800200 */
.L_x_40:
[----:B------:R-:W-:-:S07]  /*16c0*/  IADD3 R12, PT, PT, R12, 0x2, RZ ;  /* 0x000000020c0c7810 */ /* 0x000fce0007ffe0ff */
.L_x_32:
[----:B------:R-:W-:Y:S01]  /*16d0*/  IADD3 R13, PT, PT, R13, R12, RZ ;  /* 0x0000000c0d0d7210 */ /* 0x000fe20007ffe0ff */
[----:B------:R-:W-:Y:S01]  /*16e0*/  BSSY.RECONVERGENT B2, `(.L_x_31) ;  /* 0x0000039000027945 */ /* 0x000fe20003800200 */
[----:B------:R-:W-:Y:S02]  /*16f0*/  LOP3.LUT R0, R5, 0x1, RZ, 0xc0, !PT ;  /* 0x0000000105007812 */ /* 0x000fe400078ec0ff */
[----:B------:R-:W-:-:S04]  /*1700*/  ISETP.NE.AND P0, PT, R13, R6, PT ;  /* 0x000000060d00720c */ /* 0x000fc80003f05270 */
[----:B------:R-:W-:-:S13]  /*1710*/  ISETP.NE.U32.OR P0, PT, R0, 0x1, !P0 ;  /* 0x000000010000780c */ /* 0x000fda0004705470 */
[----:B------:R-:W-:Y:S05]  /*1720*/  @P0 BRA `(.L_x_47) ;  /* 0x0000000000d00947 */ /* 0x000fea0003800000 */
[----:B------:R-:W1:Y:S01]  /*1730*/  S2R R3, SR_CgaCtaId ;  /* 0x0000000000037919 */ /* 0x000e620000008800 */
[----:B------:R-:W-:Y:S01]  /*1740*/  MOV R0, 0x400 ;  /* 0x0000040000007802 */ /* 0x000fe20000000f00 */
[----:B------:R-:W-:Y:S03]  /*1750*/  BSSY.RECONVERGENT B0, `(.L_x_48) ;  /* 0x000001e000007945 */ /* 0x000fe60003800200 */
[C---:B0-----:R-:W-:Y:S02]  /*1760*/  IADD3 R2, PT, PT, R0.reuse, 0x400, RZ ;  /* 0x0000040000027810 */ /* 0x041fe40007ffe0ff */
[----:B------:R-:W-:Y:S02]  /*1770*/  IADD3 R14, PT, PT, R0, 0x800, RZ ;  /* 0x00000800000e7810 */ /* 0x000fe40007ffe0ff */
[C---:B-1----:R-:W-:Y:S02]  /*1780*/  LEA R15, R3.reuse, R2, 0x18 ;  /* 0x00000002030f7211 */ /* 0x042fe400078ec0ff */
[----:B------:R-:W-:-:S02]  /*1790*/  LEA R13, R3, R0, 0x18 ;  /* 0x00000000030d7211 */ /* 0x000fc400078ec0ff */
[C---:B------:R-:W-:Y:S02]  /*17a0*/  LEA R2, R12.reuse, R15, 0x2 ;  /* 0x0000000f0c027211 */ /* 0x040fe400078e10ff */
[C---:B------:R-:W-:Y:S02]  /*17b0*/  LEA R0, R12.reuse, R13, 0x2 ;  /* 0x0000000d0c007211 */ /* 0x040fe400078e10ff */
[----:B------:R-:W-:Y:S01]  /*17c0*/  LEA R3, R3, R14, 0x18 ;  /* 0x0000000e03037211 */ /* 0x000fe200078ec0ff */
[----:B------:R-:W0:Y:S03]  /*17d0*/  LDS R13, [R2] ;  /* 0x00000000020d7984 */ /* 0x000e260000000800 */
[----:B------:R-:W-:Y:S01]  /*17e0*/  LEA R3, R12, R3, 0x2 ;  /* 0x000000030c037211 */ /* 0x000fe200078e10ff */
        /* <DEDUP_REMOVED lines=16> */
.L_x_49:
[----:B------:R-:W-:Y:S01]  /*18f0*/  FMUL.FTZ R23, R16, R17 ;  /* 0x0000001110177220 */ /* 0x000fe20000410000 */
[----:B------:R-:W-:-:S03]  /*1900*/  FMUL.FTZ R2, R17, 0.5 ;  /* 0x3f00000011027820 */ /* 0x000fc60000410000 */
[----:B------:R-:W-:-:S04]  /*1910*/  FFMA R0, -R23, R23, R16 ;  /* 0x0000001717007223 */ /* 0x000fc80000000110 */
[----:B------:R-:W-:-:S07]  /*1920*/  FFMA R23, R0, R2, R23 ;  /* 0x0000000200177223 */ /* 0x000fce0000000017 */
.L_x_50:
[----:B------:R-:W-:Y:S05]  /*1930*/  BSYNC.RECONVERGENT B0 ;  /* 0x0000000000007941 */ /* 0x000fea0003800200 */
.L_x_48:
        /* <DEDUP_REMOVED lines=16> */
.L_x_52:
[----:B------:R-:W-:Y:S05]  /*1a40*/  BSYNC.RECONVERGENT B3 ;  /* 0x0000000000037941 */ /* 0x000fea0003800200 */
.L_x_51:
[-C--:B------:R-:W-:Y:S01]  /*1a50*/  FFMA R11, -R12, R0.reuse, R11 ;  /* 0x000000000c0b7223 */ /* 0x080fe2000000010b */
[----:B------:R-:W-:-:S07]  /*1a60*/  FFMA R10, -R13, R0, R10 ;  /* 0x000000000d0a7223 */ /* 0x000fce000000010a */
.L_x_47:
[----:B------:R-:W-:Y:S05]  /*1a70*/  BSYNC.RECONVERGENT B2 ;  /* 0x0000000000027941 */ /* 0x000fea0003800200 */
.L_x_31:
[----:B------:R-:W-:Y:S06]  /*1a80*/  BAR.SYNC.DEFER_BLOCKING 0x0 ;  /* 0x0000000000007b1d */ /* 0x000fec0000010000 */
[----:B------:R-:W-:Y:S05]  /*1a90*/  BRA.U UP0, `(.L_x_53) ;  /* 0xffffffe500b07547 */ /* 0x000fea000b83ffff */
[----:B------:R-:W-:Y:S01]  /*1aa0*/  FMUL R11, R11, 0.039999999105930328369 ;  /* 0x3d23d70a0b0b7820 */ /* 0x000fe20000400000 */
[----:B------:R-:W-:-:S07]  /*1ab0*/  FMUL R13, R10, 0.039999999105930328369 ;  /* 0x3d23d70a0a0d7820 */ /* 0x000fce0000400000 */
.L_x_0:
[----:B0-----:R-:W0:Y:S08]  /*1ac0*/  LDC.64 R2, c[0x0][0x398] ;  /* 0x0000e600ff027b82 */ /* 0x001e300000000a00 */
[----:B------:R-:W1:Y:S08]  /*1ad0*/  LDC.64 R4, c[0x0][0x3a0] ;  /* 0x0000e800ff047b82 */ /* 0x000e700000000a00 */
[----:B-----5:R-:W2:Y:S01]  /*1ae0*/  LDC.64 R8, c[0x0][0x3a8] ;  /* 0x0000ea00ff087b82 */ /* 0x020ea20000000a00 */
[----:B0-----:R-:W-:-:S05]  /*1af0*/  IMAD.WIDE R2, R6, 0x4, R2 ;  /* 0x0000000406027825 */ /* 0x001fca00078e0202 */
[----:B------:R-:W-:Y:S01]  /*1b00*/  STG.E desc[UR12][R2.64], R11 ;  /* 0x0000000b02007986 */ /* 0x000fe2000c10190c */
[----:B-1----:R-:W-:-:S05]  /*1b10*/  IMAD.WIDE R4, R6, 0x4, R4 ;  /* 0x0000000406047825 */ /* 0x002fca00078e0204 */
[----:B------:R-:W-:Y:S01]  /*1b20*/  STG.E desc[UR12][R4.64], R13 ;  /* 0x0000000d04007986 */ /* 0x000fe2000c10190c */
[----:B--2---:R-:W-:-:S04]  /*1b30*/  IMAD.WIDE R6, R6, 0x4, R8 ;  /* 0x0000000406067825 */ /* 0x004fc800078e0208 */
[----:B------:R-:W-:-:S05]  /*1b40*/  FADD R9, R13, -1 ;  /* 0xbf8000000d097421 */ /* 0x000fca0000000000 */
[----:B------:R-:W-:Y:S01]  /*1b50*/  STG.E desc[UR12][R6.64], R9 ;  /* 0x0000000906007986 */ /* 0x000fe2000c10190c */
[----:B------:R-:W-:Y:S05]  /*1b60*/  EXIT ;  /* 0x000000000000794d */ /* 0x000fea0003800000 */
        .weak           $__internal_0_$__cuda_sm20_sqrt_rn_f32_slowpath
        .type           $__internal_0_$__cuda_sm20_sqrt_rn_f32_slowpath,@function
        .size           $__internal_0_$__cuda_sm20_sqrt_rn_f32_slowpath,($__internal_1_$__cuda_sm3x_div_rn_noftz_f32_slowpath - $__internal_0_$__cuda_sm20_sqrt_rn_f32_slowpath)
$__internal_0_$__cuda_sm20_sqrt_rn_f32_slowpath:
[----:B------:R-:W-:-:S13]  /*1b70*/  LOP3.LUT P0, RZ, R2, 0x7fffffff, RZ, 0xc0, !PT ;  /* 0x7fffffff02ff7812 */ /* 0x000fda000780c0ff */
[----:B------:R-:W-:Y:S01]  /*1b80*/  @!P0 MOV R23, R2 ;  /* 0x0000000200178202 */ /* 0x000fe20000000f00 */
[----:B------:R-:W-:Y:S06]  /*1b90*/  @!P0 BRA `(.L_x_54) ;  /* 0x0000000000408947 */ /* 0x000fec0003800000 */
[----:B------:R-:W-:-:S13]  /*1ba0*/  FSETP.GEU.FTZ.AND P0, PT, R2, RZ, PT ;  /* 0x000000ff0200720b */ /* 0x000fda0003f1e000 */
[----:B------:R-:W-:Y:S01]  /*1bb0*/  @!P0 MOV R23, 0x7fffffff ;  /* 0x7fffffff00178802 */ /* 0x000fe20000000f00 */
[----:B------:R-:W-:Y:S06]  /*1bc0*/  @!P0 BRA `(.L_x_54) ;  /* 0x0000000000348947 */ /* 0x000fec0003800000 */
[----:B------:R-:W-:-:S13]  /*1bd0*/  FSETP.GTU.FTZ.AND P0, PT, |R2|, +INF , PT ;  /* 0x7f8000000200780b */ /* 0x000fda0003f1c200 */
[----:B------:R-:W-:Y:S01]  /*1be0*/  @P0 FADD.FTZ R23, R2, 1 ;  /* 0x3f80000002170421 */ /* 0x000fe20000010000 */
[----:B------:R-:W-:Y:S06]  /*1bf0*/  @P0 BRA `(.L_x_54) ;  /* 0x0000000000280947 */ /* 0x000fec0003800000 */
[----:B------:R-:W-:-:S13]  /*1c00*/  FSETP.NEU.FTZ.AND P0, PT, |R2|, +INF , PT ;  /* 0x7f8000000200780b */ /* 0x000fda0003f1d200 */
[----:B------:R-:W-:Y:S01]  /*1c10*/  @P0 FFMA R22, R2, 1.84467440737095516160e+19, RZ ;  /* 0x5f80000002160823 */ /* 0x000fe200000000ff */
[----:B------:R-:W-:-:S03]  /*1c20*/  @!P0 MOV R23, R2 ;  /* 0x0000000200178202 */ /* 0x000fc60000000f00 */
[----:B------:R-:W0:Y:S02]  /*1c30*/  @P0 MUFU.RSQ R3, R22 ;  /* 0x0000001600030308 */ /* 0x000e240000001400 */
[----:B0-----:R-:W-:Y:S01]  /*1c40*/  @P0 FMUL.FTZ R21, R22, R3 ;  /* 0x0000000316150220 */ /* 0x001fe20000410000 */
[----:B------:R-:W-:-:S03]  /*1c50*/  @P0 FMUL.FTZ R3, R3, 0.5 ;  /* 0x3f00000003030820 */ /* 0x000fc60000410000 */
[----:B------:R-:W-:-:S04]  /*1c60*/  @P0 FADD.FTZ R20, -R21, -RZ ;  /* 0x800000ff15140221 */ /* 0x000fc80000010100 */
[----:B------:R-:W-:-:S04]  /*1c70*/  @P0 FFMA R20, R21, R20, R22 ;  /* 0x0000001415140223 */ /* 0x000fc80000000016 */
[----:B------:R-:W-:-:S04]  /*1c80*/  @P0 FFMA R3, R20, R3, R21 ;  /* 0x0000000314030223 */ /* 0x000fc80000000015 */
[----:B------:R-:W-:-:S07]  /*1c90*/  @P0 FMUL.FTZ R23, R3, 2.3283064365386962891e-10 ;  /* 0x2f80000003170820 */ /* 0x000fce0000410000 */
.L_x_54:
[----:B------:R-:W-:Y:S01]  /*1ca0*/  HFMA2 R3, -RZ, RZ, 0, 0 ;  /* 0x00000000ff037431 */ /* 0x000fe200000001ff */
[----:B------:R-:W-:-:S04]  /*1cb0*/  MOV R2, R0 ;  /* 0x0000000000027202 */ /* 0x000fc80000000f00 */
[----:B------:R-:W-:Y:S05]  /*1cc0*/  RET.REL.NODEC R2 `(_Z12onCernelCalcPfS_S_S_S_S_i) ;  /* 0xffffffe002cc7950 */ /* 0x000fea0003c3ffff */
        .weak           $__internal_1_$__cuda_sm3x_div_rn_noftz_f32_slowpath
        .type           $__internal_1_$__cuda_sm3x_div_rn_noftz_f32_slowpath,@function
        .size           $__internal_1_$__cuda_sm3x_div_rn_noftz_f32_slowpath,(.L_x_68 - $__internal_1_$__cuda_sm3x_div_rn_noftz_f32_slowpath)
$__internal_1_$__cuda_sm3x_div_rn_noftz_f32_slowpath:
[----:B------:R-:W-:Y:S01]  /*1cd0*/  SHF.R.U32.HI R20, RZ, 0x17, R0 ;  /* 0x00000017ff147819 */ /* 0x000fe20000011600 */
[----:B------:R-:W-:Y:S01]  /*1ce0*/  BSSY.RECONVERGENT B0, `(.L_x_55) ;  /* 0x0000062000007945 */ /* 0x000fe20003800200 */
[----:B------:R-:W-:Y:S02]  /*1cf0*/  SHF.R.U32.HI R22, RZ, 0x17, R3 ;  /* 0x00000017ff167819 */ /* 0x000fe40000011603 */
[----:B------:R-:W-:Y:S02]  /*1d00*/  LOP3.LUT R20, R20, 0xff, RZ, 0xc0, !PT ;  /* 0x000000ff14147812 */ /* 0x000fe400078ec0ff */
[----:B------:R-:W-:Y:S02]  /*1d10*/  LOP3.LUT R22, R22, 0xff, RZ, 0xc0, !PT ;  /* 0x000000ff16167812 */ /* 0x000fe400078ec0ff */
[----:B------:R-:W-:Y:S02]  /*1d20*/  IADD3 R23, PT, PT, R20, -0x1, RZ ;  /* 0xffffffff14177810 */ /* 0x000fe40007ffe0ff */
[----:B------:R-:W-:-:S02]  /*1d30*/  IADD3 R24, PT, PT, R22, -0x1, RZ ;  /* 0xffffffff16187810 */ /* 0x000fc40007ffe0ff */
[----:B------:R-:W-:-:S04]  /*1d40*/  ISETP.GT.U32.AND P0, PT, R23, 0xfd, PT ;  /* 0x000000fd1700780c */ /* 0x000fc80003f04070 */
[----:B------:R-:W-:-:S13]  /*1d50*/  ISETP.GT.U32.OR P0, PT, R24, 0xfd, P0 ;  /* 0x000000fd1800780c */ /* 0x000fda0000704470 */
[----:B------:R-:W-:Y:S01]  /*1d60*/  @!P0 MOV R21, RZ ;  /* 0x000000ff00158202 */ /* 0x000fe20000000f00 */
[----:B------:R-:W-:Y:S06]  /*1d70*/  @!P0 BRA `(.L_x_56) ;  /* 0x00000000005c8947 */ /* 0x000fec0003800000 */
[----:B------:R-:W-:Y:S02]  /*1d80*/  FSETP.GTU.FTZ.AND P0, PT, |R3|, +INF , PT ;  /* 0x7f8000000300780b */ /* 0x000fe40003f1c200 */
[----:B------:R-:W-:-:S04]  /*1d90*/  FSETP.GTU.FTZ.AND P1, PT, |R0|, +INF , PT ;  /* 0x7f8000000000780b */ /* 0x000fc80003f3c200 */
[----:B------:R-:W-:-:S13]  /*1da0*/  PLOP3.LUT P0, PT, P0, P1, PT, 0xf8, 0x8f ;  /* 0x00000000008f781c */ /* 0x000fda0000703f70 */
[----:B------:R-:W-:Y:S05]  /*1db0*/  @P0 BRA `(.L_x_57) ;  /* 0x00000004004c0947 */ /* 0x000fea0003800000 */
[----:B------:R-:W-:-:S13]  /*1dc0*/  LOP3.LUT P0, RZ, R0, 0x7fffffff, R3, 0xc8, !PT ;  /* 0x7fffffff00ff7812 */ /* 0x000fda000780c803 */
[----:B------:R-:W-:Y:S05]  /*1dd0*/  @!P0 BRA `(.L_x_58) ;  /* 0x00000004003c8947 */ /* 0x000fea0003800000 */
[C---:B------:R-:W-:Y:S02]  /*1de0*/  FSETP.NEU.FTZ.AND P2, PT, |R3|.reuse, +INF , PT ;  /* 0x7f8000000300780b */ /* 0x040fe40003f5d200 */
[----:B------:R-:W-:Y:S02]  /*1df0*/  FSETP.NEU.FTZ.AND P1, PT, |R0|, +INF , PT ;  /* 0x7f8000000000780b */ /* 0x000fe40003f3d200 */
[----:B------:R-:W-:-:S11]  /*1e00*/  FSETP.NEU.FTZ.AND P0, PT, |R3|, +INF , PT ;  /* 0x7f8000000300780b */ /* 0x000fd60003f1d200 */
[----:B------:R-:W-:Y:S05]  /*1e10*/  @!P1 BRA !P2, `(.L_x_58) ;  /* 0x00000004002c9947 */ /* 0x000fea0005000000 */
[----:B------:R-:W-:-:S04]  /*1e20*/  LOP3.LUT P2, RZ, R3, 0x7fffffff, RZ, 0xc0, !PT ;  /* 0x7fffffff03ff7812 */ /* 0x000fc8000784c0ff */
[----:B------:R-:W-:-:S13]  /*1e30*/  PLOP3.LUT P1, PT, P1, P2, PT, 0x2f, 0xf2 ;  /* 0x0000000000f2781c */ /* 0x000fda0000f24577 */
[----:B------:R-:W-:Y:S05]  /*1e40*/  @P1 BRA `(.L_x_59) ;  /* 0x0000000400181947 */ /* 0x000fea0003800000 */
[----:B------:R-:W-:-:S04]  /*1e50*/  LOP3.LUT P1, RZ, R0, 0x7fffffff, RZ, 0xc0, !PT ;  /* 0x7fffffff00ff7812 */ /* 0x000fc8000782c0ff */
[----:B------:R-:W-:-:S13]  /*1e60*/  PLOP3.LUT P0, PT, P0, P1, PT, 0x2f, 0xf2 ;  /* 0x0000000000f2781c */ /* 0x000fda0000702577 */
[----:B------:R-:W-:Y:S05]  /*1e70*/  @P0 BRA `(.L_x_60) ;  /* 0x0000000400000947 */ /* 0x000fea0003800000 */
[----:B------:R-:W-:Y:S02]  /*1e80*/  ISETP.GE.AND P0, PT, R24, RZ, PT ;  /* 0x000000ff1800720c */ /* 0x000fe40003f06270 */
[----:B------:R-:W-:-:S11]  /*1e90*/  ISETP.GE.AND P1, PT, R23, RZ, PT ;  /* 0x000000ff1700720c */ /* 0x000fd60003f26270 */
[----:B------:R-:W-:Y:S01]  /*1ea0*/  @P0 MOV R21, RZ ;  /* 0x000000ff00150202 */ /* 0x000fe20000000f00 */
[----:B------:R-:W-:Y:S01]  /*1eb0*/  @!P0 FFMA R3, R3, 1.84467440737095516160e+19, RZ ;  /* 0x5f80000003038823 */ /* 0x000fe200000000ff */
[----:B------:R-:W-:Y:S01]  /*1ec0*/  @!P0 MOV R21, 0xffffffc0 ;  /* 0xffffffc000158802 */ /* 0x000fe20000000f00 */
[----:B------:R-:W-:-:S03]  /*1ed0*/  @!P1 FFMA R0, R0, 1.84467440737095516160e+19, RZ ;  /* 0x5f80000000009823 */ /* 0x000fc600000000ff */
[----:B------:R-:W-:-:S07]  /*1ee0*/  @!P1 IADD3 R21, PT, PT, R21, 0x40, RZ ;  /* 0x0000004015159810 */ /* 0x000fce0007ffe0ff */
.L_x_56:
[----:B------:R-:W-:Y:S01]  /*1ef0*/  LEA R23, R20, 0xc0800000, 0x17 ;  /* 0xc080000014177811 */ /* 0x000fe200078eb8ff */
[----:B------:R-:W-:Y:S01]  /*1f00*/  BSSY.RECONVERGENT B1, `(.L_x_61) ;  /* 0x0000036000017945 */ /* 0x000fe20003800200 */
[----:B------:R-:W-:Y:S02]  /*1f10*/  IADD3 R22, PT, PT, R22, -0x7f, RZ ;  /* 0xffffff8116167810 */ /* 0x000fe40007ffe0ff */
[----:B------:R-:W-:Y:S02]  /*1f20*/  IADD3 R26, PT, PT, -R23, R0, RZ ;  /* 0x00000000171a7210 */ /* 0x000fe40007ffe1ff */
[C---:B------:R-:W-:Y:S01]  /*1f30*/  IADD3 R20, PT, PT, R22.reuse, 0x7f, -R20 ;  /* 0x0000007f16147810 */ /* 0x040fe20007ffe814 */
[----:B------:R-:W-:Y:S01]  /*1f40*/  IMAD R0, R22, -0x800000, R3 ;  /* 0xff80000016007824 */ /* 0x000fe200078e0203 */
[----:B------:R-:W0:Y:S01]  /*1f50*/  MUFU.RCP R24, R26 ;  /* 0x0000001a00187308 */ /* 0x000e220000001000 */
[----:B------:R-:W-:Y:S01]  /*1f60*/  FADD.FTZ R23, -R26, -RZ ;  /* 0x800000ff1a177221 */ /* 0x000fe20000010100 */
[----:B------:R-:W-:-:S03]  /*1f70*/  IADD3 R21, PT, PT, R20, R21, RZ ;  /* 0x0000001514157210 */ /* 0x000fc60007ffe0ff */
[----:B0-----:R-:W-:-:S04]  /*1f80*/  FFMA R25, R24, R23, 1 ;  /* 0x3f80000018197423 */ /* 0x001fc80000000017 */
[----:B------:R-:W-:-:S04]  /*1f90*/  FFMA R25, R24, R25, R24 ;  /* 0x0000001918197223 */ /* 0x000fc80000000018 */
[----:B------:R-:W-:-:S04]  /*1fa0*/  FFMA R24, R0, R25, RZ ;  /* 0x0000001900187223 */ /* 0x000fc800000000ff */
[----:B------:R-:W-:-:S04]  /*1fb0*/  FFMA R3, R23, R24, R0 ;  /* 0x0000001817037223 */ /* 0x000fc80000000000 */
[----:B------:R-:W-:-:S04]  /*1fc0*/  FFMA R24, R25, R3, R24 ;  /* 0x0000000319187223 */ /* 0x000fc80000000018 */
[----:B------:R-:W-:-:S04]  /*1fd0*/  FFMA R23, R23, R24, R0 ;  /* 0x0000001817177223 */ /* 0x000fc80000000000 */
[----:B------:R-:W-:-:S05]  /*1fe0*/  FFMA R0, R25, R23, R24 ;  /* 0x0000001719007223 */ /* 0x000fca0000000018 */
[----:B------:R-:W-:-:S04]  /*1ff0*/  SHF.R.U32.HI R3, RZ, 0x17, R0 ;  /* 0x00000017ff037819 */ /* 0x000fc80000011600 */
[----:B------:R-:W-:-:S04]  /*2000*/  LOP3.LUT R20, R3, 0xff, RZ, 0xc0, !PT ;  /* 0x000000ff03147812 */ /* 0x000fc800078ec0ff */
[----:B------:R-:W-:-:S04]  /*2010*/  IADD3 R3, PT, PT, R20, R21, RZ ;  /* 0x0000001514037210 */ /* 0x000fc80007ffe0ff */
[----:B------:R-:W-:-:S04]  /*2020*/  IADD3 R20, PT, PT, R3, -0x1, RZ ;  /* 0xffffffff03147810 */ /* 0x000fc80007ffe0ff */
[----:B------:R-:W-:-:S13]  /*2030*/  ISETP.GE.U32.AND P0, PT, R20, 0xfe, PT ;  /* 0x000000fe1400780c */ /* 0x000fda0003f06070 */
[----:B------:R-:W-:Y:S05]  /*2040*/  @!P0 BRA `(.L_x_62) ;  /* 0x0000000000808947 */ /* 0x000fea0003800000 */
[----:B------:R-:W-:-:S13]  /*2050*/  ISETP.GT.AND P0, PT, R3, 0xfe, PT ;  /* 0x000000fe0300780c */ /* 0x000fda0003f04270 */
[----:B------:R-:W-:Y:S05]  /*2060*/  @P0 BRA `(.L_x_63) ;  /* 0x00000000006c0947 */ /* 0x000fea0003800000 */
[----:B------:R-:W-:-:S13]  /*2070*/  ISETP.GE.AND P0, PT, R3, 0x1, PT ;  /* 0x000000010300780c */ /* 0x000fda0003f06270 */
[----:B------:R-:W-:Y:S05]  /*2080*/  @P0 BRA `(.L_x_64) ;  /* 0x0000000000740947 */ /* 0x000fea0003800000 */
[----:B------:R-:W-:Y:S02]  /*2090*/  ISETP.GE.AND P0, PT, R3, -0x18, PT ;  /* 0xffffffe80300780c */ /* 0x000fe40003f06270 */
[----:B------:R-:W-:-:S11]  /*20a0*/  LOP3.LUT R0, R0, 0x80000000, RZ, 0xc0, !PT ;  /* 0x8000000000007812 */ /* 0x000fd600078ec0ff */
[----:B------:R-:W-:Y:S05]  /*20b0*/  @!P0 BRA `(.L_x_64) ;  /* 0x0000000000688947 */ /* 0x000fea0003800000 */
[CCC-:B------:R-:W-:Y:S01]  /*20c0*/  FFMA.RZ R20, R25.reuse, R23.reuse, R24.reuse ;  /* 0x0000001719147223 */ /* 0x1c0fe2000000c018 */
[CCC-:B------:R-:W-:Y:S01]  /*20d0*/  FFMA.RP R21, R25.reuse, R23.reuse, R24.reuse ;  /* 0x0000001719157223 */ /* 0x1c0fe20000008018 */
[----:B------:R-:W-:Y:S01]  /*20e0*/  FFMA.RM R24, R25, R23, R24 ;  /* 0x0000001719187223 */ /* 0x000fe20000004018 */
[C---:B------:R-:W-:Y:S02]  /*20f0*/  IADD3 R22, PT, PT, R3.reuse, 0x20, RZ ;  /* 0x0000002003167810 */ /* 0x040fe40007ffe0ff */
[----:B------:R-:W-:Y:S02]  /*2100*/  LOP3.LUT R20, R20, 0x7fffff, RZ, 0xc0, !PT ;  /* 0x007fffff14147812 */ /* 0x000fe400078ec0ff */
[C---:B------:R-:W-:Y:S02]  /*2110*/  ISETP.NE.AND P2, PT, R3.reuse, RZ, PT ;  /* 0x000000ff0300720c */ /* 0x040fe40003f45270 */
[----:B------:R-:W-:Y:S02]  /*2120*/  LOP3.LUT R23, R20, 0x800000, RZ, 0xfc, !PT ;  /* 0x0080000014177812 */ /* 0x000fe400078efcff */
[----:B------:R-:W-:-:S02]  /*2130*/  ISETP.NE.AND P1, PT, R3, RZ, PT ;  /* 0x000000ff0300720c */ /* 0x000fc40003f25270 */
[----:B------:R-:W-:Y:S02]  /*2140*/  IADD3 R3, PT, PT, -R3, RZ, RZ ;  /* 0x000000ff03037210 */ /* 0x000fe40007ffe1ff */
[----:B------:R-:W-:Y:S02]  /*2150*/  SHF.L.U32 R22, R23, R22, RZ ;  /* 0x0000001617167219 */ /* 0x000fe400000006ff */
[----:B------:R-:W-:Y:S02]  /*2160*/  FSETP.NEU.FTZ.AND P0, PT, R21, R24, PT ;  /* 0x000000181500720b */ /* 0x000fe40003f1d000 */
[----:B------:R-:W-:Y:S02]  /*2170*/  SEL R20, R3, RZ, P2 ;  /* 0x000000ff03147207 */ /* 0x000fe40001000000 */
[----:B------:R-:W-:Y:S02]  /*2180*/  ISETP.NE.AND P1, PT, R22, RZ, P1 ;  /* 0x000000ff1600720c */ /* 0x000fe40000f25270 */
[----:B------:R-:W-:-:S02]  /*2190*/  SHF.R.U32.HI R22, RZ, R20, R23 ;  /* 0x00000014ff167219 */ /* 0x000fc40000011617 */
[----:B------:R-:W-:Y:S02]  /*21a0*/  PLOP3.LUT P0, PT, P0, P1, PT, 0xf8, 0x8f ;  /* 0x00000000008f781c */ /* 0x000fe40000703f70 */
[----:B------:R-:W-:Y:S02]  /*21b0*/  SHF.R.U32.HI R20, RZ, 0x1, R22 ;  /* 0x00000001ff147819 */ /* 0x000fe40000011616 */
[----:B------:R-:W-:-:S04]  /*21c0*/  SEL R3, RZ, 0x1, !P0 ;  /* 0x00000001ff037807 */ /* 0x000fc80004000000 */
[----:B------:R-:W-:-:S04]  /*21d0*/  LOP3.LUT R3, R3, 0x1, R20, 0xf8, !PT ;  /* 0x0000000103037812 */ /* 0x000fc800078ef814 */
[----:B------:R-:W-:-:S04]  /*21e0*/  LOP3.LUT R3, R3, R22, RZ, 0xc0, !PT ;  /* 0x0000001603037212 */ /* 0x000fc800078ec0ff */
[----:B------:R-:W-:-:S04]  /*21f0*/  IADD3 R3, PT, PT, R20, R3, RZ ;  /* 0x0000000314037210 */ /* 0x000fc80007ffe0ff */
[----:B------:R-:W-:Y:S01]  /*2200*/  LOP3.LUT R0, R3, R0, RZ, 0xfc, !PT ;  /* 0x0000000003007212 */ /* 0x000fe200078efcff */
[----:B------:R-:W-:Y:S06]  /*2210*/  BRA `(.L_x_64) ;  /* 0x0000000000107947 */ /* 0x000fec0003800000 */
.L_x_63:
[----:B------:R-:W-:-:S04]  /*2220*/  LOP3.LUT R0, R0, 0x80000000, RZ, 0xc0, !PT ;  /* 0x8000000000007812 */ /* 0x000fc800078ec0ff */
[----:B------:R-:W-:Y:S01]  /*2230*/  LOP3.LUT R0, R0, 0x7f800000, RZ, 0xfc, !PT ;  /* 0x7f80000000007812 */ /* 0x000fe200078efcff */
[----:B------:R-:W-:Y:S06]  /*2240*/  BRA `(.L_x_64) ;  /* 0x0000000000047947 */ /* 0x000fec0003800000 */
.L_x_62:
[----:B------:R-:W-:-:S07]  /*2250*/  LEA R0, R21, R0, 0x17 ;  /* 0x0000000015007211 */ /* 0x000fce00078eb8ff */
.L_x_64:
[----:B------:R-:W-:Y:S05]  /*2260*/  BSYNC.RECONVERGENT B1 ;  /* 0x0000000000017941 */ /* 0x000fea0003800200 */
.L_x_61:
[----:B------:R-:W-:Y:S05]  /*2270*/  BRA `(.L_x_65) ;  /* 0x0000000000207947 */ /* 0x000fea0003800000 */
.L_x_60:
[----:B------:R-:W-:-:S04]  /*2280*/  LOP3.LUT R0, R0, 0x80000000, R3, 0x48, !PT ;  /* 0x8000000000007812 */ /* 0x000fc800078e4803 */
[----:B------:R-:W-:Y:S01]  /*2290*/  LOP3.LUT R0, R0, 0x7f800000, RZ, 0xfc, !PT ;  /* 0x7f80000000007812 */ /* 0x000fe200078efcff */
[----:B------:R-:W-:Y:S06]  /*22a0*/  BRA `(.L_x_65) ;  /* 0x0000000000147947 */ /* 0x000fec0003800000 */
.L_x_59:
[----:B------:R-:W-:Y:S01]  /*22b0*/  LOP3.LUT R0, R0, 0x80000000, R3, 0x48, !PT ;  /* 0x8000000000007812 */ /* 0x000fe200078e4803 */
[----:B------:R-:W-:Y:S06]  /*22c0*/  BRA `(.L_x_65) ;  /* 0x00000000000c7947 */ /* 0x000fec0003800000 */
.L_x_58:
[----:B------:R-:W0:Y:S01]  /*22d0*/  MUFU.RSQ R0, -QNAN ;  /* 0xffc0000000007908 */ /* 0x000e220000001400 */
[----:B------:R-:W-:Y:S05]  /*22e0*/  BRA `(.L_x_65) ;  /* 0x0000000000047947 */ /* 0x000fea0003800000 */
.L_x_57:
[----:B------:R-:W-:-:S07]  /*22f0*/  FADD.FTZ R0, R3, R0 ;  /* 0x0000000003007221 */ /* 0x000fce0000010000 */
.L_x_65:
[----:B------:R-:W-:Y:S05]  /*2300*/  BSYNC.RECONVERGENT B0 ;  /* 0x0000000000007941 */ /* 0x000fea0003800200 */
.L_x_55:
[----:B------:R-:W-:-:S04]  /*2310*/  HFMA2 R3, -RZ, RZ, 0, 0 ;  /* 0x00000000ff037431 */ /* 0x000fc800000001ff */
[----:B0-----:R-:W-:Y:S05]  /*2320*/  RET.REL.NODEC R2 `(_Z12onCernelCalcPfS_S_S_S_S_i) ;  /* 0xffffffdc02347950 */ /* 0x001fea0003c3ffff */
.L_x_66:
[----:B------:R-:W-:-:S00]  /*2330*/  BRA `(.L_x_66) ;  /* 0xfffffffc00fc7947 */ /* 0x000fc0000383ffff */
[----:B------:R-:W-:-:S00]  /*2340*/  NOP ;  /* 0x0000000000007918 */ /* 0x000fc00000000000 */
        /* <DEDUP_REMOVED lines=11> */
.L_x_68:


//--------------------- .nv.shared._Z12onCernelCalcPfS_S_S_S_S_i --------------------------
	.section	.nv.shared._Z12onCernelCalcPfS_S_S_S_S_i,"aw",@nobits
	.sectionflags	@""
	.align	4
.nv.shared._Z12onCernelCalcPfS_S_S_S_S_i:
	.zero		4096


//--------------------- .nv.shared.reserved.0     --------------------------
	.section	.nv.shared.reserved.0,"aw",@nobits
	.weak		__nv_reservedSMEM_offset_0_alias
	.size		__nv_reservedSMEM_offset_0_alias, 0, 64
	.other		__nv_reservedSMEM_offset_0_alias,@"STO_CUDA_RESERVED_SHARED STV_DEFAULT"
__nv_reservedSMEM_offset_0_alias:
	.zero		0
	.zero		64


//--------------------- .nv.constant0._Z12onCernelCalcPfS_S_S_S_S_i --------------------------
	.section	.nv.constant0._Z12onCernelCalcPfS_S_S_S_S_i,"a",@progbits
	.sectionflags	@""
	.align	4
.nv.constant0._Z12onCernelCalcPfS_S_S_S_S_i:
	.zero		948


//--------------------- SYMBOLS --------------------------

	.type		.nv.reservedSmem.offset0,@object
	.size		.nv.reservedSmem.offset0,0x4
	.type		.nv.reservedSmem.cap,@object
	.size		.nv.reservedSmem.cap,0x4
